	.target	sm_100a

	.elftype	@"ET_EXEC"


//--------------------- .note.nv.tkinfo           --------------------------
	.section	.note.nv.tkinfo,"",@"SHT_NOTE"
	.sectionflags	@"SHF_NOTE_NV_TKINFO"
	.tkinfo
        /*0018*/ 	.word	0x00000002
        /*0030*/ 	.string	""
        /*0030*/ 	.string	"ptxas"
        /*0030*/ 	.string	"Cuda compilation tools, release 13.0, V13.0.88"
        /*0030*/ 	.string	"Build cuda_13.0.r13.0/compiler.36424714_0"
        /*0030*/ 	.string	"-arch sm_100a -m 64 "



//--------------------- .note.nv.cuinfo           --------------------------
	.section	.note.nv.cuinfo,"",@"SHT_NOTE"
	.sectionflags	@"SHF_NOTE_NV_CUINFO"
        /*0018*/ 	.short	0x0002
        /*001a*/ 	.short	0x0064
        /*001c*/ 	.short	0x0082
	.zero		2


//--------------------- .nv.info                  --------------------------
	.section	.nv.info,"",@"SHT_CUDA_INFO"
	.align	4


	//----- nvinfo : EIATTR_REGCOUNT
	.align		4
        /*0000*/ 	.byte	0x04, 0x2f
        /*0002*/ 	.short	(.L_19 - .L_18)
	.align		4
.L_18:
        /*0004*/ 	.word	index@(_ZN7cutlass13device_kernelINS_4gemm6kernel13GemmUniversalIN4cute5tupleIJiiiiEEENS1_10collective13CollectiveMmaINS1_35MainloopSm100TmaUmmaWarpSpecializedILi2ELi2ELi4ENS5_IJNS4_1CILi2EEENSA_ILi1EEESC_EEEEENS5_IJNSA_ILi64EEENSA_ILi240EEENSA_ILi128EEEEEENS_10bfloat16_tENS5_IJlSC_lEEESJ_SK_NS4_8TiledMMAINS4_8MMA_AtomIJNS4_20SM100_MMA_F16BF16_SSISJ_SJ_fLi64ELi240ELNS4_4UMMA5MajorE0ELSP_0ELNSO_7ScaleInE0ELSQ_0EEEEEENS4_6LayoutINS5_IJSC_SC_SC_EEENS5_IJNSA_ILi0EEESV_SV_EEEEENS5_IJNS4_10UnderscoreESY_SY_EEEEENS4_13SM90_TMA_LOADENS4_14ComposedLayoutINS4_7SwizzleILi3ELi4ELi3EEENS4_18smem_ptr_flag_bitsILi16EEENST_INS5_IJNSA_ILi8EEESF_EEENS5_IJSF_SC_EEEEEEEvNS4_8identityENS4_23SM90_TMA_LOAD_MULTICASTES1B_vS1C_EENS_8epilogue10collective18CollectiveEpilogueINS1F_23Sm100TmaWarpSpecializedILi2ELi1ELi120ELb1ELb0EEEJSI_NS5_IJNST_ISF_SC_EENST_ISG_SC_EEEEESJ_SK_SJ_SK_NS1F_6fusion15FusionCallbacksIS1J_NS1N_17LinearCombinationISJ_fSJ_fLNS_15FloatRoundStyleE2EEESI_S1M_JEEENS4_5SM1004TMEM4LOAD26SM100_TMEM_LOAD_16dp256b2xES11_NS12_INS13_ILi1ELi4ELi3EEES16_NST_INS5_IJS17_NSA_ILi16EEEEEENS5_IJS1Y_SC_EEEEEEENS4_17SM75_U32x4_LDSM_NENS4_14SM90_TMA_STOREES22_NS4_17SM90_U32x4_STSM_NENS4_39AutoVectorizingCopyWithAssumedAlignmentILi128EEEEEEvvEEEEvNT_6ParamsE)
        /*0008*/ 	.word	0x000000ff


	//----- nvinfo : EIATTR_FRAME_SIZE
	.align		4
.L_19:
        /*000c*/ 	.byte	0x04, 0x11
        /*000e*/ 	.short	(.L_21 - .L_20)
	.align		4
.L_20:
        /*0010*/ 	.word	index@($__internal_2_$__cuda_sm10x_tcgen05_guardrail_trap_unallocated_columns_being_dealloced)
        /*0014*/ 	.word	0x00000020


	//----- nvinfo : EIATTR_FRAME_SIZE
	.align		4
.L_21:
        /*0018*/ 	.byte	0x04, 0x11
        /*001a*/ 	.short	(.L_23 - .L_22)
	.align		4
.L_22:
        /*001c*/ 	.word	index@($__internal_1_$__cuda_sm10x_tcgen05_guardrail_trap_phase_invalid_during_alloc)
        /*0020*/ 	.word	0x00000020


	//----- nvinfo : EIATTR_FRAME_SIZE
	.align		4
.L_23:
        /*0024*/ 	.byte	0x04, 0x11
        /*0026*/ 	.short	(.L_25 - .L_24)
	.align		4
.L_24:
        /*0028*/ 	.word	index@($__internal_0_$__cuda_sm10x_tcgen05_guardrail_trap_col_being_dealloced_not_returned_by_alloc)
        /*002c*/ 	.word	0x00000020


	//----- nvinfo : EIATTR_FRAME_SIZE
	.align		4
.L_25:
        /*0030*/ 	.byte	0x04, 0x11
        /*0032*/ 	.short	(.L_27 - .L_26)
	.align		4
.L_26:
        /*0034*/ 	.word	index@(_ZN7cutlass13device_kernelINS_4gemm6kernel13GemmUniversalIN4cute5tupleIJiiiiEEENS1_10collective13CollectiveMmaINS1_35MainloopSm100TmaUmmaWarpSpecializedILi2ELi2ELi4ENS5_IJNS4_1CILi2EEENSA_ILi1EEESC_EEEEENS5_IJNSA_ILi64EEENSA_ILi240EEENSA_ILi128EEEEEENS_10bfloat16_tENS5_IJlSC_lEEESJ_SK_NS4_8TiledMMAINS4_8MMA_AtomIJNS4_20SM100_MMA_F16BF16_SSISJ_SJ_fLi64ELi240ELNS4_4UMMA5MajorE0ELSP_0ELNSO_7ScaleInE0ELSQ_0EEEEEENS4_6LayoutINS5_IJSC_SC_SC_EEENS5_IJNSA_ILi0EEESV_SV_EEEEENS5_IJNS4_10UnderscoreESY_SY_EEEEENS4_13SM90_TMA_LOADENS4_14ComposedLayoutINS4_7SwizzleILi3ELi4ELi3EEENS4_18smem_ptr_flag_bitsILi16EEENST_INS5_IJNSA_ILi8EEESF_EEENS5_IJSF_SC_EEEEEEEvNS4_8identityENS4_23SM90_TMA_LOAD_MULTICASTES1B_vS1C_EENS_8epilogue10collective18CollectiveEpilogueINS1F_23Sm100TmaWarpSpecializedILi2ELi1ELi120ELb1ELb0EEEJSI_NS5_IJNST_ISF_SC_EENST_ISG_SC_EEEEESJ_SK_SJ_SK_NS1F_6fusion15FusionCallbacksIS1J_NS1N_17LinearCombinationISJ_fSJ_fLNS_15FloatRoundStyleE2EEESI_S1M_JEEENS4_5SM1004TMEM4LOAD26SM100_TMEM_LOAD_16dp256b2xES11_NS12_INS13_ILi1ELi4ELi3EEES16_NST_INS5_IJS17_NSA_ILi16EEEEEENS5_IJS1Y_SC_EEEEEEENS4_17SM75_U32x4_LDSM_NENS4_14SM90_TMA_STOREES22_NS4_17SM90_U32x4_STSM_NENS4_39AutoVectorizingCopyWithAssumedAlignmentILi128EEEEEEvvEEEEvNT_6ParamsE)
        /*0038*/ 	.word	0x00000020


	//----- nvinfo : EIATTR_MIN_STACK_SIZE
	.align		4
.L_27:
        /*003c*/ 	.byte	0x04, 0x12
        /*003e*/ 	.short	(.L_29 - .L_28)
	.align		4
.L_28:
        /*0040*/ 	.word	index@(_ZN7cutlass13device_kernelINS_4gemm6kernel13GemmUniversalIN4cute5tupleIJiiiiEEENS1_10collective13CollectiveMmaINS1_35MainloopSm100TmaUmmaWarpSpecializedILi2ELi2ELi4ENS5_IJNS4_1CILi2EEENSA_ILi1EEESC_EEEEENS5_IJNSA_ILi64EEENSA_ILi240EEENSA_ILi128EEEEEENS_10bfloat16_tENS5_IJlSC_lEEESJ_SK_NS4_8TiledMMAINS4_8MMA_AtomIJNS4_20SM100_MMA_F16BF16_SSISJ_SJ_fLi64ELi240ELNS4_4UMMA5MajorE0ELSP_0ELNSO_7ScaleInE0ELSQ_0EEEEEENS4_6LayoutINS5_IJSC_SC_SC_EEENS5_IJNSA_ILi0EEESV_SV_EEEEENS5_IJNS4_10UnderscoreESY_SY_EEEEENS4_13SM90_TMA_LOADENS4_14ComposedLayoutINS4_7SwizzleILi3ELi4ELi3EEENS4_18smem_ptr_flag_bitsILi16EEENST_INS5_IJNSA_ILi8EEESF_EEENS5_IJSF_SC_EEEEEEEvNS4_8identityENS4_23SM90_TMA_LOAD_MULTICASTES1B_vS1C_EENS_8epilogue10collective18CollectiveEpilogueINS1F_23Sm100TmaWarpSpecializedILi2ELi1ELi120ELb1ELb0EEEJSI_NS5_IJNST_ISF_SC_EENST_ISG_SC_EEEEESJ_SK_SJ_SK_NS1F_6fusion15FusionCallbacksIS1J_NS1N_17LinearCombinationISJ_fSJ_fLNS_15FloatRoundStyleE2EEESI_S1M_JEEENS4_5SM1004TMEM4LOAD26SM100_TMEM_LOAD_16dp256b2xES11_NS12_INS13_ILi1ELi4ELi3EEES16_NST_INS5_IJS17_NSA_ILi16EEEEEENS5_IJS1Y_SC_EEEEEEENS4_17SM75_U32x4_LDSM_NENS4_14SM90_TMA_STOREES22_NS4_17SM90_U32x4_STSM_NENS4_39AutoVectorizingCopyWithAssumedAlignmentILi128EEEEEEvvEEEEvNT_6ParamsE)
        /*0044*/ 	.word	0x00000020
.L_29:


//--------------------- .nv.compat                --------------------------
	.section	.nv.compat,"",@"SHT_CUDA_COMPAT_INFO"
	.align	4
        /*0000*/ 	.byte	0x02, 0x09, 0x01, 0x00, 0x02, 0x02, 0x02, 0x00, 0x02, 0x05, 0x05, 0x00, 0x03, 0x07, 0x01, 0x01
        /*0010*/ 	.byte	0x02, 0x03, 0x01, 0x00, 0x02, 0x06, 0x01, 0x00, 0x04, 0x0b, 0x08, 0x00, 0x09, 0x00, 0x00, 0x00
        /*0020*/ 	.byte	0x00, 0x00, 0x00, 0x00


//--------------------- .nv.info._ZN7cutlass13device_kernelINS_4gemm6kernel13GemmUniversalIN4cute5tupleIJiiiiEEENS1_10collective13CollectiveMmaINS1_35MainloopSm100TmaUmmaWarpSpecializedILi2ELi2ELi4ENS5_IJNS4_1CILi2EEENSA_ILi1EEESC_EEEEENS5_IJNSA_ILi64EEENSA_ILi240EEENSA_ILi128EEEEEENS_10bfloat16_tENS5_IJlSC_lEEESJ_SK_NS4_8TiledMMAINS4_8MMA_AtomIJNS4_20SM100_MMA_F16BF16_SSISJ_SJ_fLi64ELi240ELNS4_4UMMA5MajorE0ELSP_0ELNSO_7ScaleInE0ELSQ_0EEEEEENS4_6LayoutINS5_IJSC_SC_SC_EEENS5_IJNSA_ILi0EEESV_SV_EEEEENS5_IJNS4_10UnderscoreESY_SY_EEEEENS4_13SM90_TMA_LOADENS4_14ComposedLayoutINS4_7SwizzleILi3ELi4ELi3EEENS4_18smem_ptr_flag_bitsILi16EEENST_INS5_IJNSA_ILi8EEESF_EEENS5_IJSF_SC_EEEEEEEvNS4_8identityENS4_23SM90_TMA_LOAD_MULTICASTES1B_vS1C_EENS_8epilogue10collective18CollectiveEpilogueINS1F_23Sm100TmaWarpSpecializedILi2ELi1ELi120ELb1ELb0EEEJSI_NS5_IJNST_ISF_SC_EENST_ISG_SC_EEEEESJ_SK_SJ_SK_NS1F_6fusion15FusionCallbacksIS1J_NS1N_17LinearCombinationISJ_fSJ_fLNS_15FloatRoundStyleE2EEESI_S1M_JEEENS4_5SM1004TMEM4LOAD26SM100_TMEM_LOAD_16dp256b2xES11_NS12_INS13_ILi1ELi4ELi3EEES16_NST_INS5_IJS17_NSA_ILi16EEEEEENS5_IJS1Y_SC_EEEEEEENS4_17SM75_U32x4_LDSM_NENS4_14SM90_TMA_STOREES22_NS4_17SM90_U32x4_STSM_NENS4_39AutoVectorizingCopyWithAssumedAlignmentILi128EEEEEEvvEEEEvNT_6ParamsE --------------------------
	.section	.nv.info._ZN7cutlass13device_kernelINS_4gemm6kernel13GemmUniversalIN4cute5tupleIJiiiiEEENS1_10collective13CollectiveMmaINS1_35MainloopSm100TmaUmmaWarpSpecializedILi2ELi2ELi4ENS5_IJNS4_1CILi2EEENSA_ILi1EEESC_EEEEENS5_IJNSA_ILi64EEENSA_ILi240EEENSA_ILi128EEEEEENS_10bfloat16_tENS5_IJlSC_lEEESJ_SK_NS4_8TiledMMAINS4_8MMA_AtomIJNS4_20SM100_MMA_F16BF16_SSISJ_SJ_fLi64ELi240ELNS4_4UMMA5MajorE0ELSP_0ELNSO_7ScaleInE0ELSQ_0EEEEEENS4_6LayoutINS5_IJSC_SC_SC_EEENS5_IJNSA_ILi0EEESV_SV_EEEEENS5_IJNS4_10UnderscoreESY_SY_EEEEENS4_13SM90_TMA_LOADENS4_14ComposedLayoutINS4_7SwizzleILi3ELi4ELi3EEENS4_18smem_ptr_flag_bitsILi16EEENST_INS5_IJNSA_ILi8EEESF_EEENS5_IJSF_SC_EEEEEEEvNS4_8identityENS4_23SM90_TMA_LOAD_MULTICASTES1B_vS1C_EENS_8epilogue10collective18CollectiveEpilogueINS1F_23Sm100TmaWarpSpecializedILi2ELi1ELi120ELb1ELb0EEEJSI_NS5_IJNST_ISF_SC_EENST_ISG_SC_EEEEESJ_SK_SJ_SK_NS1F_6fusion15FusionCallbacksIS1J_NS1N_17LinearCombinationISJ_fSJ_fLNS_15FloatRoundStyleE2EEESI_S1M_JEEENS4_5SM1004TMEM4LOAD26SM100_TMEM_LOAD_16dp256b2xES11_NS12_INS13_ILi1ELi4ELi3EEES16_NST_INS5_IJS17_NSA_ILi16EEEEEENS5_IJS1Y_SC_EEEEEEENS4_17SM75_U32x4_LDSM_NENS4_14SM90_TMA_STOREES22_NS4_17SM90_U32x4_STSM_NENS4_39AutoVectorizingCopyWithAssumedAlignmentILi128EEEEEEvvEEEEvNT_6ParamsE,"",@"SHT_CUDA_INFO"
	.sectionflags	@""
	.align	4


	//----- nvinfo : EIATTR_CUDA_API_VERSION
	.align		4
        /*0000*/ 	.byte	0x04, 0x37
        /*0002*/ 	.short	(.L_31 - .L_30)
.L_30:
        /*0004*/ 	.word	0x00000082


	//----- nvinfo : EIATTR_KPARAM_INFO
	.align		4
.L_31:
        /*0008*/ 	.byte	0x04, 0x17
        /*000a*/ 	.short	(.L_33 - .L_32)
.L_32:
        /*000c*/ 	.word	0x00000000
        /*0010*/ 	.short	0x0000
        /*0012*/ 	.short	0x0000
        /*0014*/ 	.byte	0x00, 0xf0, 0x01, 0x20


	//----- nvinfo : EIATTR_AT_ENTRY_FRAGMENTS
	.align		4
.L_33:
        /*0018*/ 	.byte	0x04, 0x4f
        /*001a*/ 	.short	(.L_35 - .L_34)


	//   ....[0]....
.L_34:
        /*001c*/ 	.word	0x00000006


	//----- nvinfo : EIATTR_RESERVED_SMEM_USED
	.align		4
.L_35:
        /*0020*/ 	.byte	0x01, 0x41
	.zero		2


	//----- nvinfo : EIATTR_SPARSE_MMA_MASK
	.align		4
        /*0024*/ 	.byte	0x03, 0x50
        /*0026*/ 	.short	0x0000


	//----- nvinfo : EIATTR_TCGEN05_1CTA_USED
	.align		4
        /*0028*/ 	.byte	0x01, 0x51
	.zero		2


	//----- nvinfo : EIATTR_MAXREG_COUNT
	.align		4
        /*002c*/ 	.byte	0x03, 0x1b
        /*002e*/ 	.short	0x00ff


	//----- nvinfo : EIATTR_NUM_BARRIERS
	.align		4
        /*0030*/ 	.byte	0x02, 0x4c
        /*0032*/ 	.byte	0x07
	.zero		1


	//----- nvinfo : EIATTR_EXTERNS
	.align		4
        /*0034*/ 	.byte	0x04, 0x0f
        /*0036*/ 	.short	(.L_37 - .L_36)


	//   ....[0]....
	.align		4
.L_36:
        /*0038*/ 	.word	index@(__assertfail)


	//----- nvinfo : EIATTR_ANNOTATIONS
	.align		4
.L_37:
        /*003c*/ 	.byte	0x04, 0x55
        /*003e*/ 	.short	(.L_39 - .L_38)


	//   ....[0]....
.L_38:
        /*0040*/ 	.word	0x00000001
        /*0044*/ 	.byte	0x60, 0x04, 0x00, 0x00, 0x01, 0x00, 0x00, 0x00, 0x30, 0x52, 0x00, 0x00, 0x01, 0x00, 0x00, 0x00
        /* <DEDUP_REMOVED lines=9> */
        /*00e4*/ 	.byte	0xa0, 0xa3, 0x00, 0x00


	//----- nvinfo : EIATTR_MERCURY_ISA_VERSION
	.align		4
.L_39:
        /*00e8*/ 	.byte	0x03, 0x5f
        /*00ea*/ 	.short	0x0101


	//----- nvinfo : EIATTR_INT_WARP_WIDE_INSTR_OFFSETS
	.align		4
        /*00ec*/ 	.byte	0x04, 0x31
        /*00ee*/ 	.short	(.L_41 - .L_40)


	//   ....[0]....
.L_40:
        /*00f0*/ 	.word	0x00003e70


	//   ....[1]....
        /*00f4*/ 	.word	0x00003ea0


	//   ....[2]....
        /*00f8*/ 	.word	0x00003ef0


	//   ....[3]....
        /*00fc*/ 	.word	0x00004ab0


	//   ....[4]....
        /*0100*/ 	.word	0x00004ac0


	//   ....[5]....
        /*0104*/ 	.word	0x00004c90


	//   ....[6]....
        /*0108*/ 	.word	0x00004cb0


	//   ....[7]....
        /*010c*/ 	.word	0x00004cd0


	//   ....[8]....
        /*0110*/ 	.word	0x00004cf0


	//   ....[9]....
        /*0114*/ 	.word	0x00004d70


	//   ....[10]....
        /*0118*/ 	.word	0x00004db0


	//   ....[11]....
        /*011c*/ 	.word	0x00004dd0


	//   ....[12]....
        /*0120*/ 	.word	0x00004e30


	//   ....[13]....
        /*0124*/ 	.word	0x00004e70


	//   ....[14]....
        /*0128*/ 	.word	0x00004e90


	//   ....[15]....
        /*012c*/ 	.word	0x00004ef0


	//   ....[16]....
        /*0130*/ 	.word	0x00004f30


	//   ....[17]....
        /*0134*/ 	.word	0x00004fa0


	//   ....[18]....
        /*0138*/ 	.word	0x00004ff0


	//----- nvinfo : EIATTR_COOP_GROUP_MASK_REGIDS
	.align		4
.L_41:
        /*013c*/ 	.byte	0x04, 0x29
        /*013e*/ 	.short	(.L_43 - .L_42)


	//   ....[0]....
.L_42:
        /*0140*/ 	.word	0xffffffff


	//   ....[1]....
        /*0144*/ 	.word	0xffffffff


	//   ....[2]....
        /*0148*/ 	.word	0xffffffff


	//   ....[3]....
        /*014c*/ 	.word	0xffffffff


	//   ....[4]....
        /*0150*/ 	.word	0xffffffff


	//   ....[5]....
        /*0154*/ 	.word	0xffffffff


	//   ....[6]....
        /*0158*/ 	.word	0xffffffff


	//   ....[7]....
        /*015c*/ 	.word	0xffffffff


	//   ....[8]....
        /*0160*/ 	.word	0xffffffff


	//   ....[9]....
        /*0164*/ 	.word	0xffffffff


	//   ....[10]....
        /*0168*/ 	.word	0xffffffff


	//   ....[11]....
        /*016c*/ 	.word	0xffffffff


	//   ....[12]....
        /*0170*/ 	.word	0xffffffff


	//   ....[13]....
        /*0174*/ 	.word	0xffffffff


	//----- nvinfo : EIATTR_COOP_GROUP_INSTR_OFFSETS
	.align		4
.L_43:
        /*0178*/ 	.byte	0x04, 0x28
        /*017a*/ 	.short	(.L_45 - .L_44)


	//   ....[0]....
.L_44:
        /*017c*/ 	.word	0x000000a0


	//   ....[1]....
        /*0180*/ 	.word	0x00000500


	//   ....[2]....
        /*0184*/ 	.word	0x00000660


	//   ....[3]....
        /*0188*/ 	.word	0x000007c0


	//   ....[4]....
        /*018c*/ 	.word	0x000008c0


	//   ....[5]....
        /*0190*/ 	.word	0x00000a30


	//   ....[6]....
        /*0194*/ 	.word	0x00000bd0


	//   ....[7]....
        /*0198*/ 	.word	0x00000d80


	//   ....[8]....
        /*019c*/ 	.word	0x00002110


	//   ....[9]....
        /*01a0*/ 	.word	0x00002eb0


	//   ....[10]....
        /*01a4*/ 	.word	0x000030c0


	//   ....[11]....
        /*01a8*/ 	.word	0x000030f0


	//   ....[12]....
        /*01ac*/ 	.word	0x00003d60


	//   ....[13]....
        /*01b0*/ 	.word	0x00003f90


	//----- nvinfo : EIATTR_VRC_CTA_INIT_COUNT
	.align		4
.L_45:
        /*01b4*/ 	.byte	0x02, 0x4a
        /*01b6*/ 	.byte	0x80
	.zero		1


	//----- nvinfo : EIATTR_SYSCALL_OFFSETS
	.align		4
        /*01b8*/ 	.byte	0x04, 0x46
        /*01ba*/ 	.short	(.L_47 - .L_46)


	//   ....[0]....
.L_46:
        /*01bc*/ 	.word	0x00005b60


	//   ....[1]....
        /*01c0*/ 	.word	0x00005c50


	//   ....[2]....
        /*01c4*/ 	.word	0x00006950


	//   ....[3]....
        /*01c8*/ 	.word	0x00006ac0


	//   ....[4]....
        /*01cc*/ 	.word	0x00006c30


	//   ....[5]....
        /*01d0*/ 	.word	0x00006da0


	//   ....[6]....
        /*01d4*/ 	.word	0x00006f10


	//   ....[7]....
        /*01d8*/ 	.word	0x00007080


	//   ....[8]....
        /*01dc*/ 	.word	0x000071f0


	//   ....[9]....
        /*01e0*/ 	.word	0x00007360


	//   ....[10]....
        /*01e4*/ 	.word	0x000074d0


	//   ....[11]....
        /*01e8*/ 	.word	0x00007640


	//   ....[12]....
        /*01ec*/ 	.word	0x000077b0


	//   ....[13]....
        /*01f0*/ 	.word	0x00007920


	//   ....[14]....
        /*01f4*/ 	.word	0x00007a90


	//   ....[15]....
        /*01f8*/ 	.word	0x00007c00


	//   ....[16]....
        /*01fc*/ 	.word	0x00007d70


	//----- nvinfo : EIATTR_MBARRIER_INSTR_OFFSETS
	.align		4
.L_47:
        /*0200*/ 	.byte	0x04, 0x39
        /*0202*/ 	.short	(.L_49 - .L_48)


	//   ....[0]....
.L_48:
        /*0204*/ 	.word	0x00000610
        /*0208*/ 	.word	0x000000ff
        /*020c*/ 	.word	0x00000000
        /*0210*/ 	.short	0x0100
        /*0212*/ 	.byte	0x07
	.zero		1


	//   ....[1]....
        /*0214*/ 	.word	0x00000620
        /*0218*/ 	.word	0x000000ff
        /*021c*/ 	.word	0x00000010
        /*0220*/ 	.short	0x0100
        /*0222*/ 	.byte	0x07
	.zero		1


	//   ....[2]....
        /*0224*/ 	.word	0x00000630
        /*0228*/ 	.word	0x000000ff
        /*022c*/ 	.word	0x00000008
        /*0230*/ 	.short	0x0100
        /*0232*/ 	.byte	0x07
	.zero		1


	//   ....[3]....
        /*0234*/ 	.word	0x00000640
        /*0238*/ 	.word	0x000000ff
        /*023c*/ 	.word	0x00000018
        /*0240*/ 	.short	0x0100
        /*0242*/ 	.byte	0x07
	.zero		1


	//   ....[4]....
        /*0244*/ 	.word	0x00000770
        /*0248*/ 	.word	0x000000ff
        /*024c*/ 	.word	0x00000020
        /*0250*/ 	.short	0x0100
        /*0252*/ 	.byte	0x07
	.zero		1


	//   ....[5]....
        /*0254*/ 	.word	0x00000780
        /*0258*/ 	.word	0x000000ff
        /*025c*/ 	.word	0x00000030
        /*0260*/ 	.short	0x0100
        /*0262*/ 	.byte	0x07
	.zero		1


	//   ....[6]....
        /*0264*/ 	.word	0x00000790
        /*0268*/ 	.word	0x000000ff
        /*026c*/ 	.word	0x00000028
        /*0270*/ 	.short	0x0100
        /*0272*/ 	.byte	0x07
	.zero		1


	//   ....[7]....
        /*0274*/ 	.word	0x000007a0
        /*0278*/ 	.word	0x000000ff
        /*027c*/ 	.word	0x00000038
        /*0280*/ 	.short	0x0100
        /*0282*/ 	.byte	0x07
	.zero		1


	//   ....[8]....
        /*0284*/ 	.word	0x00000890
        /*0288*/ 	.word	0x000000ff
        /*028c*/ 	.word	0x00000040
        /*0290*/ 	.short	0x0100
        /*0292*/ 	.byte	0x06
	.zero		1


	//   ....[9]....
        /*0294*/ 	.word	0x000008a0
        /*0298*/ 	.word	0x000000ff
        /*029c*/ 	.word	0x00000048
        /*02a0*/ 	.short	0x0100
        /*02a2*/ 	.byte	0x06
	.zero		1


	//   ....[10]....
        /*02a4*/ 	.word	0x000009e0
        /*02a8*/ 	.word	0x000000ff
        /*02ac*/ 	.word	0x00000050
        /*02b0*/ 	.short	0x0100
        /*02b2*/ 	.byte	0x06
	.zero		1


	//   ....[11]....
        /*02b4*/ 	.word	0x000009f0
        /*02b8*/ 	.word	0x000000ff
        /*02bc*/ 	.word	0x00000060
        /*02c0*/ 	.short	0x0100
        /*02c2*/ 	.byte	0x06
	.zero		1


	//   ....[12]....
        /*02c4*/ 	.word	0x00000a00
        /*02c8*/ 	.word	0x000000ff
        /*02cc*/ 	.word	0x00000058
        /*02d0*/ 	.short	0x0100
        /*02d2*/ 	.byte	0x06
	.zero		1


	//   ....[13]....
        /*02d4*/ 	.word	0x00000a10
        /*02d8*/ 	.word	0x000000ff
        /*02dc*/ 	.word	0x00000068
        /*02e0*/ 	.short	0x0100
        /*02e2*/ 	.byte	0x06
	.zero		1


	//   ....[14]....
        /*02e4*/ 	.word	0x00000b40
        /*02e8*/ 	.word	0x000000ff
        /*02ec*/ 	.word	0x00000070
        /*02f0*/ 	.short	0x0100
        /*02f2*/ 	.byte	0x07
	.zero		1


	//   ....[15]....
        /*02f4*/ 	.word	0x00000b50
        /*02f8*/ 	.word	0x000000ff
        /*02fc*/ 	.word	0x00000090
        /*0300*/ 	.short	0x0100
        /*0302*/ 	.byte	0x07
	.zero		1


	//   ....[16]....
        /*0304*/ 	.word	0x00000b60
        /*0308*/ 	.word	0x000000ff
        /*030c*/ 	.word	0x00000078
        /*0310*/ 	.short	0x0100
        /*0312*/ 	.byte	0x07
	.zero		1


	//   ....[17]....
        /*0314*/ 	.word	0x00000b70
        /*0318*/ 	.word	0x000000ff
        /*031c*/ 	.word	0x00000098
        /*0320*/ 	.short	0x0100
        /*0322*/ 	.byte	0x07
	.zero		1


	//   ....[18]....
        /*0324*/ 	.word	0x00000b80
        /*0328*/ 	.word	0x000000ff
        /*032c*/ 	.word	0x00000080
        /*0330*/ 	.short	0x0100
        /*0332*/ 	.byte	0x07
	.zero		1


	//   ....[19]....
        /*0334*/ 	.word	0x00000b90
        /*0338*/ 	.word	0x000000ff
        /*033c*/ 	.word	0x000000a0
        /*0340*/ 	.short	0x0100
        /*0342*/ 	.byte	0x07
	.zero		1


	//   ....[20]....
        /*0344*/ 	.word	0x00000ba0
        /*0348*/ 	.word	0x000000ff
        /*034c*/ 	.word	0x00000088
        /*0350*/ 	.short	0x0100
        /*0352*/ 	.byte	0x07
	.zero		1


	//   ....[21]....
        /*0354*/ 	.word	0x00000bb0
        /*0358*/ 	.word	0x000000ff
        /*035c*/ 	.word	0x000000a8
        /*0360*/ 	.short	0x0100
        /*0362*/ 	.byte	0x07
	.zero		1


	//   ....[22]....
        /*0364*/ 	.word	0x00000ca0
        /*0368*/ 	.word	0x000000ff
        /*036c*/ 	.word	0x000000b0
        /*0370*/ 	.short	0x0100
        /*0372*/ 	.byte	0x06
	.zero		1


	//   ....[23]....
        /*0374*/ 	.word	0x00000cb0
        /*0378*/ 	.word	0x000000ff
        /*037c*/ 	.word	0x000000c0
        /*0380*/ 	.short	0x0100
        /*0382*/ 	.byte	0x06
	.zero		1


	//   ....[24]....
        /*0384*/ 	.word	0x00000cc0
        /*0388*/ 	.word	0x000000ff
        /*038c*/ 	.word	0x000000b8
        /*0390*/ 	.short	0x0100
        /*0392*/ 	.byte	0x06
	.zero		1


	//   ....[25]....
        /*0394*/ 	.word	0x00000cd0
        /*0398*/ 	.word	0x000000ff
        /*039c*/ 	.word	0x000000c8
        /*03a0*/ 	.short	0x0100
        /*03a2*/ 	.byte	0x06
	.zero		1


	//   ....[26]....
        /*03a4*/ 	.word	0x00001810
        /*03a8*/ 	.word	0x00000002
        /*03ac*/ 	.word	0x000000c0
        /*03b0*/ 	.short	0x010a
        /*03b2*/ 	.byte	0xff
	.zero		1


	//   ....[27]....
        /*03b4*/ 	.word	0x00001830
        /*03b8*/ 	.word	0x00000002
        /*03bc*/ 	.word	0x000000b0
        /*03c0*/ 	.short	0x0101
        /*03c2*/ 	.byte	0xff
	.zero		1


	//   ....[28]....
        /*03c4*/ 	.word	0x00001910
        /*03c8*/ 	.word	0x000000ff
        /*03cc*/ 	.word	0x00000010
        /*03d0*/ 	.short	0x010a
        /*03d2*/ 	.byte	0x05
	.zero		1


	//   ....[29]....
        /*03d4*/ 	.word	0x00001990
        /*03d8*/ 	.word	0x000000ff
        /*03dc*/ 	.word	0x00000010
        /*03e0*/ 	.short	0x010a
        /*03e2*/ 	.byte	0x21
	.zero		1


	//   ....[30]....
        /*03e4*/ 	.word	0x00001b20
        /*03e8*/ 	.word	0x000000ff
        /*03ec*/ 	.word	0x00000010
        /*03f0*/ 	.short	0x010a
        /*03f2*/ 	.byte	0x05
	.zero		1


	//   ....[31]....
        /*03f4*/ 	.word	0x00001d10
        /*03f8*/ 	.word	0x000000ff
        /*03fc*/ 	.word	0x00000048
        /*0400*/ 	.short	0x0101
        /*0402*/ 	.byte	0x0e
	.zero		1


	//   ....[32]....
        /*0404*/ 	.word	0x00001d30
        /*0408*/ 	.word	0x000000ff
        /*040c*/ 	.word	0x00000010
        /*0410*/ 	.short	0x010a
        /*0412*/ 	.byte	0x05
	.zero		1


	//   ....[33]....
        /*0414*/ 	.word	0x00001db0
        /*0418*/ 	.word	0x000000ff
        /*041c*/ 	.word	0x00000010
        /*0420*/ 	.short	0x010a
        /*0422*/ 	.byte	0x21
	.zero		1


	//   ....[34]....
        /*0424*/ 	.word	0x00001f40
        /*0428*/ 	.word	0x000000ff
        /*042c*/ 	.word	0x00000010
        /*0430*/ 	.short	0x010a
        /*0432*/ 	.byte	0x05
	.zero		1


	//   ....[35]....
        /*0434*/ 	.word	0x00002140
        /*0438*/ 	.word	0x00000003
        /*043c*/ 	.word	0x00000050
        /*0440*/ 	.short	0x010a
        /*0442*/ 	.byte	0xff
	.zero		1


	//   ....[36]....
        /*0444*/ 	.word	0x00002290
        /*0448*/ 	.word	0x00000002
        /*044c*/ 	.word	0x00000000
        /*0450*/ 	.short	0x0101
        /*0452*/ 	.byte	0xff
	.zero		1


	//   ....[37]....
        /*0454*/ 	.word	0x00002830
        /*0458*/ 	.word	0x000000ff
        /*045c*/ 	.word	0x00000000
        /*0460*/ 	.short	0x010a
        /*0462*/ 	.byte	0x04
	.zero		1


	//   ....[38]....
        /*0464*/ 	.word	0x000028d0
        /*0468*/ 	.word	0x00000000
        /*046c*/ 	.word	0x00000000
        /*0470*/ 	.short	0x010a
        /*0472*/ 	.byte	0xff
	.zero		1


	//   ....[39]....
        /*0474*/ 	.word	0x00002a10
        /*0478*/ 	.word	0x00000000
        /*047c*/ 	.word	0x000000b0
        /*0480*/ 	.short	0x010a
        /*0482*/ 	.byte	0xff
	.zero		1


	//   ....[40]....
        /*0484*/ 	.word	0x00002a80
        /*0488*/ 	.word	0x00000000
        /*048c*/ 	.word	0x00000000
        /*0490*/ 	.short	0x0101
        /*0492*/ 	.byte	0xff
	.zero		1


	//   ....[41]....
        /*0494*/ 	.word	0x00002a90
        /*0498*/ 	.word	0x000000ff
        /*049c*/ 	.word	0x00000060
        /*04a0*/ 	.short	0x010a
        /*04a2*/ 	.byte	0x05
	.zero		1


	//   ....[42]....
        /*04a4*/ 	.word	0x00002bb0
        /*04a8*/ 	.word	0x00000000
        /*04ac*/ 	.word	0x00000050
        /*04b0*/ 	.short	0x010a
        /*04b2*/ 	.byte	0xff
	.zero		1


	//   ....[43]....
        /*04b4*/ 	.word	0x00002ca0
        /*04b8*/ 	.word	0x00000000
        /*04bc*/ 	.word	0x00000000
        /*04c0*/ 	.short	0x0101
        /*04c2*/ 	.byte	0xff
	.zero		1


	//   ....[44]....
        /*04c4*/ 	.word	0x00002d50
        /*04c8*/ 	.word	0x000000ff
        /*04cc*/ 	.word	0x00000060
        /*04d0*/ 	.short	0x0106
        /*04d2*/ 	.byte	0x05
	.zero		1


	//   ....[45]....
        /*04d4*/ 	.word	0x00002d70
        /*04d8*/ 	.word	0x000000ff
        /*04dc*/ 	.word	0x00000060
        /*04e0*/ 	.short	0x010a
        /*04e2*/ 	.byte	0x05
	.zero		1


	//   ....[46]....
        /*04e4*/ 	.word	0x00002e00
        /*04e8*/ 	.word	0x000000ff
        /*04ec*/ 	.word	0x00000060
        /*04f0*/ 	.short	0x0106
        /*04f2*/ 	.byte	0x04
	.zero		1


	//   ....[47]....
        /*04f4*/ 	.word	0x00002e40
        /*04f8*/ 	.word	0x00000000
        /*04fc*/ 	.word	0x00000060
        /*0500*/ 	.short	0x010a
        /*0502*/ 	.byte	0xff
	.zero		1


	//   ....[48]....
        /*0504*/ 	.word	0x00003420
        /*0508*/ 	.word	0x00000003
        /*050c*/ 	.word	0x00000050
        /*0510*/ 	.short	0x010a
        /*0512*/ 	.byte	0xff
	.zero		1


	//   ....[49]....
        /*0514*/ 	.word	0x00003530
        /*0518*/ 	.word	0x00000005
        /*051c*/ 	.word	0x00000000
        /*0520*/ 	.short	0x0101
        /*0522*/ 	.byte	0xff
	.zero		1


	//   ....[50]....
        /*0524*/ 	.word	0x00003540
        /*0528*/ 	.word	0x000000ff
        /*052c*/ 	.word	0x00000000
        /*0530*/ 	.short	0x010a
        /*0532*/ 	.byte	0x05
	.zero		1


	//   ....[51]....
        /*0534*/ 	.word	0x000035a0
        /*0538*/ 	.word	0x000000ff
        /*053c*/ 	.word	0x00000090
        /*0540*/ 	.short	0x010a
        /*0542*/ 	.byte	0x0f
	.zero		1


	//   ....[52]....
        /*0544*/ 	.word	0x00003670
        /*0548*/ 	.word	0x000000ff
        /*054c*/ 	.word	0x00000000
        /*0550*/ 	.short	0x010a
        /*0552*/ 	.byte	0x16
	.zero		1


	//   ....[53]....
        /*0554*/ 	.word	0x000037a0
        /*0558*/ 	.word	0x000000ff
        /*055c*/ 	.word	0x00000000
        /*0560*/ 	.short	0x010a
        /*0562*/ 	.byte	0x06
	.zero		1


	//   ....[54]....
        /*0564*/ 	.word	0x00003b90
        /*0568*/ 	.word	0x000000ff
        /*056c*/ 	.word	0x00000000
        /*0570*/ 	.short	0x010a
        /*0572*/ 	.byte	0x05
	.zero		1


	//   ....[55]....
        /*0574*/ 	.word	0x00003c20
        /*0578*/ 	.word	0x000000ff
        /*057c*/ 	.word	0x00000000
        /*0580*/ 	.short	0x010a
        /*0582*/ 	.byte	0x05
	.zero		1


	//   ....[56]....
        /*0584*/ 	.word	0x00003cb0
        /*0588*/ 	.word	0x000000ff
        /*058c*/ 	.word	0x00000000
        /*0590*/ 	.short	0x010a
        /*0592*/ 	.byte	0x05
	.zero		1


	//   ....[57]....
        /*0594*/ 	.word	0x00003d40
        /*0598*/ 	.word	0x000000ff
        /*059c*/ 	.word	0x00000000
        /*05a0*/ 	.short	0x010a
        /*05a2*/ 	.byte	0x06
	.zero		1


	//   ....[58]....
        /*05a4*/ 	.word	0x00004220
        /*05a8*/ 	.word	0x00000002
        /*05ac*/ 	.word	0x00000050
        /*05b0*/ 	.short	0x010a
        /*05b2*/ 	.byte	0xff
	.zero		1


	//   ....[59]....
        /*05b4*/ 	.word	0x00004390
        /*05b8*/ 	.word	0x00000000
        /*05bc*/ 	.word	0x00000000
        /*05c0*/ 	.short	0x0101
        /*05c2*/ 	.byte	0xff
	.zero		1


	//   ....[60]....
        /*05c4*/ 	.word	0x00004840
        /*05c8*/ 	.word	0x000000ff
        /*05cc*/ 	.word	0x00000048
        /*05d0*/ 	.short	0x010a
        /*05d2*/ 	.byte	0x06
	.zero		1


	//   ....[61]....
        /*05d4*/ 	.word	0x00004a00
        /*05d8*/ 	.word	0x000000ff
        /*05dc*/ 	.word	0x00000030
        /*05e0*/ 	.short	0x010a
        /*05e2*/ 	.byte	0x05
	.zero		1


	//   ....[62]....
        /*05e4*/ 	.word	0x00005020
        /*05e8*/ 	.word	0x000000ff
        /*05ec*/ 	.word	0x00000020
        /*05f0*/ 	.short	0x010b
        /*05f2*/ 	.byte	0x05
	.zero		1


	//   ....[63]....
        /*05f4*/ 	.word	0x00005030
        /*05f8*/ 	.word	0x000000ff
        /*05fc*/ 	.word	0x00000000
        /*0600*/ 	.short	0x0101
        /*0602*/ 	.byte	0x21
	.zero		1


	//   ....[64]....
        /*0604*/ 	.word	0x000050a0
        /*0608*/ 	.word	0x000000ff
        /*060c*/ 	.word	0x00000000
        /*0610*/ 	.short	0x010a
        /*0612*/ 	.byte	0x04
	.zero		1


	//   ....[65]....
        /*0614*/ 	.word	0x00005140
        /*0618*/ 	.word	0x00000000
        /*061c*/ 	.word	0x00000000
        /*0620*/ 	.short	0x010a
        /*0622*/ 	.byte	0xff
	.zero		1


	//   ....[66]....
        /*0624*/ 	.word	0x000053b0
        /*0628*/ 	.word	0x00000003
        /*062c*/ 	.word	0x00000050
        /*0630*/ 	.short	0x010a
        /*0632*/ 	.byte	0xff
	.zero		1


	//   ....[67]....
        /*0634*/ 	.word	0x00005570
        /*0638*/ 	.word	0x00000000
        /*063c*/ 	.word	0x00000000
        /*0640*/ 	.short	0x0101
        /*0642*/ 	.byte	0xff
	.zero		1


	//   ....[68]....
        /*0644*/ 	.word	0x000060f0
        /*0648*/ 	.word	0x00000008
        /*064c*/ 	.word	0x00000020
        /*0650*/ 	.short	0x010a
        /*0652*/ 	.byte	0xff
	.zero		1


	//   ....[69]....
        /*0654*/ 	.word	0x00006230
        /*0658*/ 	.word	0x00000007
        /*065c*/ 	.word	0x00000070
        /*0660*/ 	.short	0x010a
        /*0662*/ 	.byte	0xff
	.zero		1


	//   ....[70]....
        /*0664*/ 	.word	0x00006420
        /*0668*/ 	.word	0x00000008
        /*066c*/ 	.word	0x00000020
        /*0670*/ 	.short	0x010a
        /*0672*/ 	.byte	0xff
	.zero		1


	//   ....[71]....
        /*0674*/ 	.word	0x00006770
        /*0678*/ 	.word	0x00000007
        /*067c*/ 	.word	0x00000070
        /*0680*/ 	.short	0x010a
        /*0682*/ 	.byte	0xff
	.zero		1


	//   ....[72]....
        /*0684*/ 	.word	0x00009010
        /*0688*/ 	.word	0x000000ff
        /*068c*/ 	.word	0x00000000
        /*0690*/ 	.short	0x0101
        /*0692*/ 	.byte	0x04
	.zero		1


	//   ....[73]....
        /*0694*/ 	.word	0x0000a1a0
        /*0698*/ 	.word	0x00000000
        /*069c*/ 	.word	0x00000000
        /*06a0*/ 	.short	0x0101
        /*06a2*/ 	.byte	0xff
	.zero		1


	//   ....[74]....
        /*06a4*/ 	.word	0x0000a520
        /*06a8*/ 	.word	0x00000002
        /*06ac*/ 	.word	0x000000c0
        /*06b0*/ 	.short	0x010a
        /*06b2*/ 	.byte	0xff
	.zero		1


	//   ....[75]....
        /*06b4*/ 	.word	0x0000a580
        /*06b8*/ 	.word	0x00000004
        /*06bc*/ 	.word	0x00000010
        /*06c0*/ 	.short	0x010a
        /*06c2*/ 	.byte	0xff
	.zero		1


	//   ....[76]....
        /*06c4*/ 	.word	0x0000a5e0
        /*06c8*/ 	.word	0x00000004
        /*06cc*/ 	.word	0x00000010
        /*06d0*/ 	.short	0x010a
        /*06d2*/ 	.byte	0xff
	.zero		1


	//   ....[77]....
        /*06d4*/ 	.word	0x0000a630
        /*06d8*/ 	.word	0x00000003
        /*06dc*/ 	.word	0x00000050
        /*06e0*/ 	.short	0x010a
        /*06e2*/ 	.byte	0xff
	.zero		1


	//   ....[78]....
        /*06e4*/ 	.word	0x0000a690
        /*06e8*/ 	.word	0x00000003
        /*06ec*/ 	.word	0x00000000
        /*06f0*/ 	.short	0x010a
        /*06f2*/ 	.byte	0xff
	.zero		1


	//   ....[79]....
        /*06f4*/ 	.word	0x0000a6e0
        /*06f8*/ 	.word	0x00000000
        /*06fc*/ 	.word	0x000000b0
        /*0700*/ 	.short	0x010a
        /*0702*/ 	.byte	0xff
	.zero		1


	//   ....[80]....
        /*0704*/ 	.word	0x0000a740
        /*0708*/ 	.word	0x00000003
        /*070c*/ 	.word	0x00000060
        /*0710*/ 	.short	0x010a
        /*0712*/ 	.byte	0xff
	.zero		1


	//   ....[81]....
        /*0714*/ 	.word	0x0000a790
        /*0718*/ 	.word	0x00000000
        /*071c*/ 	.word	0x00000050
        /*0720*/ 	.short	0x010a
        /*0722*/ 	.byte	0xff
	.zero		1


	//   ....[82]....
        /*0724*/ 	.word	0x0000a7f0
        /*0728*/ 	.word	0x00000002
        /*072c*/ 	.word	0x00000060
        /*0730*/ 	.short	0x010a
        /*0732*/ 	.byte	0xff
	.zero		1


	//   ....[83]....
        /*0734*/ 	.word	0x0000a840
        /*0738*/ 	.word	0x00000003
        /*073c*/ 	.word	0x00000050
        /*0740*/ 	.short	0x010a
        /*0742*/ 	.byte	0xff
	.zero		1


	//   ....[84]....
        /*0744*/ 	.word	0x0000a8a0
        /*0748*/ 	.word	0x00000004
        /*074c*/ 	.word	0x00000090
        /*0750*/ 	.short	0x010a
        /*0752*/ 	.byte	0xff
	.zero		1


	//   ....[85]....
        /*0754*/ 	.word	0x0000a900
        /*0758*/ 	.word	0x00000003
        /*075c*/ 	.word	0x00000000
        /*0760*/ 	.short	0x010a
        /*0762*/ 	.byte	0xff
	.zero		1


	//   ....[86]....
        /*0764*/ 	.word	0x0000a960
        /*0768*/ 	.word	0x00000002
        /*076c*/ 	.word	0x00000000
        /*0770*/ 	.short	0x010a
        /*0772*/ 	.byte	0xff
	.zero		1


	//   ....[87]....
        /*0774*/ 	.word	0x0000a9c0
        /*0778*/ 	.word	0x00000003
        /*077c*/ 	.word	0x00000000
        /*0780*/ 	.short	0x010a
        /*0782*/ 	.byte	0xff
	.zero		1


	//   ....[88]....
        /*0784*/ 	.word	0x0000aa20
        /*0788*/ 	.word	0x00000003
        /*078c*/ 	.word	0x00000000
        /*0790*/ 	.short	0x010a
        /*0792*/ 	.byte	0xff
	.zero		1


	//   ....[89]....
        /*0794*/ 	.word	0x0000aa80
        /*0798*/ 	.word	0x00000002
        /*079c*/ 	.word	0x00000000
        /*07a0*/ 	.short	0x010a
        /*07a2*/ 	.byte	0xff
	.zero		1


	//   ....[90]....
        /*07a4*/ 	.word	0x0000aad0
        /*07a8*/ 	.word	0x00000002
        /*07ac*/ 	.word	0x00000050
        /*07b0*/ 	.short	0x010a
        /*07b2*/ 	.byte	0xff
	.zero		1


	//   ....[91]....
        /*07b4*/ 	.word	0x0000ab30
        /*07b8*/ 	.word	0x00000002
        /*07bc*/ 	.word	0x00000048
        /*07c0*/ 	.short	0x010a
        /*07c2*/ 	.byte	0xff
	.zero		1


	//   ....[92]....
        /*07c4*/ 	.word	0x0000ab90
        /*07c8*/ 	.word	0x00000002
        /*07cc*/ 	.word	0x00000030
        /*07d0*/ 	.short	0x010a
        /*07d2*/ 	.byte	0xff
	.zero		1


	//   ....[93]....
        /*07d4*/ 	.word	0x0000abf0
        /*07d8*/ 	.word	0x00000002
        /*07dc*/ 	.word	0x00000000
        /*07e0*/ 	.short	0x010a
        /*07e2*/ 	.byte	0xff
	.zero		1


	//   ....[94]....
        /*07e4*/ 	.word	0x0000ac40
        /*07e8*/ 	.word	0x00000003
        /*07ec*/ 	.word	0x00000050
        /*07f0*/ 	.short	0x010a
        /*07f2*/ 	.byte	0xff
	.zero		1


	//   ....[95]....
        /*07f4*/ 	.word	0x0000ac90
        /*07f8*/ 	.word	0x00000008
        /*07fc*/ 	.word	0x00000020
        /*0800*/ 	.short	0x010a
        /*0802*/ 	.byte	0xff
	.zero		1


	//   ....[96]....
        /*0804*/ 	.word	0x0000ace0
        /*0808*/ 	.word	0x00000007
        /*080c*/ 	.word	0x00000070
        /*0810*/ 	.short	0x010a
        /*0812*/ 	.byte	0xff
	.zero		1


	//----- nvinfo : EIATTR_NUM_MBARRIERS
	.align		4
.L_49:
        /*0814*/ 	.byte	0x03, 0x38
        /*0816*/ 	.short	0x001a


	//----- nvinfo : EIATTR_EXIT_INSTR_OFFSETS
	.align		4
        /*0818*/ 	.byte	0x04, 0x1c
        /*081a*/ 	.short	(.L_51 - .L_50)


	//   ....[0]....
.L_50:
        /*081c*/ 	.word	0x00002900


	//   ....[1]....
        /*0820*/ 	.word	0x00002e10


	//   ....[2]....
        /*0824*/ 	.word	0x00002e70


	//   ....[3]....
        /*0828*/ 	.word	0x00003fa0


	//   ....[4]....
        /*082c*/ 	.word	0x00005170


	//   ....[5]....
        /*0830*/ 	.word	0x000051b0


	//   ....[6]....
        /*0834*/ 	.word	0x0000a430


	//   ....[7]....
        /*0838*/ 	.word	0x0000a4b0


	//   ....[8]....
        /*083c*/ 	.word	0x0000a4e0


	//   ....[9]....
        /*0840*/ 	.word	0x0000a510


	//----- nvinfo : EIATTR_MAX_THREADS
	.align		4
.L_51:
        /*0844*/ 	.byte	0x04, 0x05
        /*0846*/ 	.short	(.L_53 - .L_52)
.L_52:
        /*0848*/ 	.word	0x00000100
        /*084c*/ 	.word	0x00000001
        /*0850*/ 	.word	0x00000001


	//----- nvinfo : EIATTR_CRS_STACK_SIZE
	.align		4
.L_53:
        /*0854*/ 	.byte	0x04, 0x1e
        /*0856*/ 	.short	(.L_55 - .L_54)
.L_54:
        /*0858*/ 	.word	0x00000000


	//----- nvinfo : EIATTR_CBANK_PARAM_SIZE
	.align		4
.L_55:
        /*085c*/ 	.byte	0x03, 0x19
        /*085e*/ 	.short	0x0800


	//----- nvinfo : EIATTR_PARAM_CBANK
	.align		4
        /*0860*/ 	.byte	0x04, 0x0a
        /*0862*/ 	.short	(.L_57 - .L_56)
	.align		4
.L_56:
        /*0864*/ 	.word	index@(.nv.constant0._ZN7cutlass13device_kernelINS_4gemm6kernel13GemmUniversalIN4cute5tupleIJiiiiEEENS1_10collective13CollectiveMmaINS1_35MainloopSm100TmaUmmaWarpSpecializedILi2ELi2ELi4ENS5_IJNS4_1CILi2EEENSA_ILi1EEESC_EEEEENS5_IJNSA_ILi64EEENSA_ILi240EEENSA_ILi128EEEEEENS_10bfloat16_tENS5_IJlSC_lEEESJ_SK_NS4_8TiledMMAINS4_8MMA_AtomIJNS4_20SM100_MMA_F16BF16_SSISJ_SJ_fLi64ELi240ELNS4_4UMMA5MajorE0ELSP_0ELNSO_7ScaleInE0ELSQ_0EEEEEENS4_6LayoutINS5_IJSC_SC_SC_EEENS5_IJNSA_ILi0EEESV_SV_EEEEENS5_IJNS4_10UnderscoreESY_SY_EEEEENS4_13SM90_TMA_LOADENS4_14ComposedLayoutINS4_7SwizzleILi3ELi4ELi3EEENS4_18smem_ptr_flag_bitsILi16EEENST_INS5_IJNSA_ILi8EEESF_EEENS5_IJSF_SC_EEEEEEEvNS4_8identityENS4_23SM90_TMA_LOAD_MULTICASTES1B_vS1C_EENS_8epilogue10collective18CollectiveEpilogueINS1F_23Sm100TmaWarpSpecializedILi2ELi1ELi120ELb1ELb0EEEJSI_NS5_IJNST_ISF_SC_EENST_ISG_SC_EEEEESJ_SK_SJ_SK_NS1F_6fusion15FusionCallbacksIS1J_NS1N_17LinearCombinationISJ_fSJ_fLNS_15FloatRoundStyleE2EEESI_S1M_JEEENS4_5SM1004TMEM4LOAD26SM100_TMEM_LOAD_16dp256b2xES11_NS12_INS13_ILi1ELi4ELi3EEES16_NST_INS5_IJS17_NSA_ILi16EEEEEENS5_IJS1Y_SC_EEEEEEENS4_17SM75_U32x4_LDSM_NENS4_14SM90_TMA_STOREES22_NS4_17SM90_U32x4_STSM_NENS4_39AutoVectorizingCopyWithAssumedAlignmentILi128EEEEEEvvEEEEvNT_6ParamsE)
        /*0868*/ 	.short	0x0380
        /*086a*/ 	.short	0x0800


	//----- nvinfo : EIATTR_SW_WAR
	.align		4
.L_57:
        /*086c*/ 	.byte	0x04, 0x36
        /*086e*/ 	.short	(.L_59 - .L_58)
.L_58:
        /*0870*/ 	.word	0x00000008
.L_59:


//--------------------- .nv.callgraph             --------------------------
	.section	.nv.callgraph,"",@"SHT_CUDA_CALLGRAPH"
	.align	4
	.sectionentsize	8
	.align		4
        /*0000*/ 	.word	0x00000000
	.align		4
        /*0004*/ 	.word	0xffffffff
	.align		4
        /*0008*/ 	.word	index@(_ZN7cutlass13device_kernelINS_4gemm6kernel13GemmUniversalIN4cute5tupleIJiiiiEEENS1_10collective13CollectiveMmaINS1_35MainloopSm100TmaUmmaWarpSpecializedILi2ELi2ELi4ENS5_IJNS4_1CILi2EEENSA_ILi1EEESC_EEEEENS5_IJNSA_ILi64EEENSA_ILi240EEENSA_ILi128EEEEEENS_10bfloat16_tENS5_IJlSC_lEEESJ_SK_NS4_8TiledMMAINS4_8MMA_AtomIJNS4_20SM100_MMA_F16BF16_SSISJ_SJ_fLi64ELi240ELNS4_4UMMA5MajorE0ELSP_0ELNSO_7ScaleInE0ELSQ_0EEEEEENS4_6LayoutINS5_IJSC_SC_SC_EEENS5_IJNSA_ILi0EEESV_SV_EEEEENS5_IJNS4_10UnderscoreESY_SY_EEEEENS4_13SM90_TMA_LOADENS4_14ComposedLayoutINS4_7SwizzleILi3ELi4ELi3EEENS4_18smem_ptr_flag_bitsILi16EEENST_INS5_IJNSA_ILi8EEESF_EEENS5_IJSF_SC_EEEEEEEvNS4_8identityENS4_23SM90_TMA_LOAD_MULTICASTES1B_vS1C_EENS_8epilogue10collective18CollectiveEpilogueINS1F_23Sm100TmaWarpSpecializedILi2ELi1ELi120ELb1ELb0EEEJSI_NS5_IJNST_ISF_SC_EENST_ISG_SC_EEEEESJ_SK_SJ_SK_NS1F_6fusion15FusionCallbacksIS1J_NS1N_17LinearCombinationISJ_fSJ_fLNS_15FloatRoundStyleE2EEESI_S1M_JEEENS4_5SM1004TMEM4LOAD26SM100_TMEM_LOAD_16dp256b2xES11_NS12_INS13_ILi1ELi4ELi3EEES16_NST_INS5_IJS17_NSA_ILi16EEEEEENS5_IJS1Y_SC_EEEEEEENS4_17SM75_U32x4_LDSM_NENS4_14SM90_TMA_STOREES22_NS4_17SM90_U32x4_STSM_NENS4_39AutoVectorizingCopyWithAssumedAlignmentILi128EEEEEEvvEEEEvNT_6ParamsE)
	.align		4
        /*000c*/ 	.word	index@(__assertfail)
	.align		4
        /*0010*/ 	.word	0x00000000
	.align		4
        /*0014*/ 	.word	0xfffffffe
	.align		4
        /*0018*/ 	.word	0x00000000
	.align		4
        /*001c*/ 	.word	0xfffffffd
	.align		4
        /*0020*/ 	.word	0x00000000
	.align		4
        /*0024*/ 	.word	0xfffffffc


//--------------------- .nv.constant4             --------------------------
	.section	.nv.constant4,"a",@progbits
	.align	8
	.align		8
.nv.constant4:
        /*0000*/ 	.dword	__assertfail
	.align		8
        /*0008*/ 	.dword	__unnamed_1
	.align		8
        /*0010*/ 	.dword	__unnamed_2
	.align		8
        /*0018*/ 	.dword	_ZN40_INTERNAL_9ef49d4c_4_k_cu_c20bc73e_160754cuda3std3__45__cpo5beginE
	.align		8
        /*0020*/ 	.dword	_ZN40_INTERNAL_9ef49d4c_4_k_cu_c20bc73e_160754cuda3std3__45__cpo3endE
	.align		8
        /*0028*/ 	.dword	_ZN40_INTERNAL_9ef49d4c_4_k_cu_c20bc73e_160754cuda3std3__45__cpo6cbeginE
	.align		8
        /*0030*/ 	.dword	_ZN40_INTERNAL_9ef49d4c_4_k_cu_c20bc73e_160754cuda3std3__45__cpo4cendE
	.align		8
        /*0038*/ 	.dword	_ZN40_INTERNAL_9ef49d4c_4_k_cu_c20bc73e_160754cuda3std3__442_GLOBAL__N__9ef49d4c_4_k_cu_c20bc73e_160756ignoreE
	.align		8
        /*0040*/ 	.dword	_ZN40_INTERNAL_9ef49d4c_4_k_cu_c20bc73e_160754cuda3std3__419piecewise_constructE
	.align		8
        /*0048*/ 	.dword	_ZN40_INTERNAL_9ef49d4c_4_k_cu_c20bc73e_160754cuda3std3__48in_placeE
	.align		8
        /*0050*/ 	.dword	_ZN40_INTERNAL_9ef49d4c_4_k_cu_c20bc73e_160754cuda3std6ranges3__45__cpo4swapE
	.align		8
        /*0058*/ 	.dword	_ZN40_INTERNAL_9ef49d4c_4_k_cu_c20bc73e_160754cuda3std6ranges3__45__cpo9iter_moveE
	.align		8
        /*0060*/ 	.dword	_ZN40_INTERNAL_9ef49d4c_4_k_cu_c20bc73e_160754cute7productE
	.align		8
        /*0068*/ 	.dword	_ZN40_INTERNAL_9ef49d4c_4_k_cu_c20bc73e_160754cute1_E
	.align		8
        /*0070*/ 	.dword	$str$25
	.align		8
        /*0078*/ 	.dword	$str$26
	.align		8
        /*0080*/ 	.dword	$str$27
	.align		8
        /*0088*/ 	.dword	$str$28


//--------------------- .text._ZN7cutlass13device_kernelINS_4gemm6kernel13GemmUniversalIN4cute5tupleIJiiiiEEENS1_10collective13CollectiveMmaINS1_35MainloopSm100TmaUmmaWarpSpecializedILi2ELi2ELi4ENS5_IJNS4_1CILi2EEENSA_ILi1EEESC_EEEEENS5_IJNSA_ILi64EEENSA_ILi240EEENSA_ILi128EEEEEENS_10bfloat16_tENS5_IJlSC_lEEESJ_SK_NS4_8TiledMMAINS4_8MMA_AtomIJNS4_20SM100_MMA_F16BF16_SSISJ_SJ_fLi64ELi240ELNS4_4UMMA5MajorE0ELSP_0ELNSO_7ScaleInE0ELSQ_0EEEEEENS4_6LayoutINS5_IJSC_SC_SC_EEENS5_IJNSA_ILi0EEESV_SV_EEEEENS5_IJNS4_10UnderscoreESY_SY_EEEEENS4_13SM90_TMA_LOADENS4_14ComposedLayoutINS4_7SwizzleILi3ELi4ELi3EEENS4_18smem_ptr_flag_bitsILi16EEENST_INS5_IJNSA_ILi8EEESF_EEENS5_IJSF_SC_EEEEEEEvNS4_8identityENS4_23SM90_TMA_LOAD_MULTICASTES1B_vS1C_EENS_8epilogue10collective18CollectiveEpilogueINS1F_23Sm100TmaWarpSpecializedILi2ELi1ELi120ELb1ELb0EEEJSI_NS5_IJNST_ISF_SC_EENST_ISG_SC_EEEEESJ_SK_SJ_SK_NS1F_6fusion15FusionCallbacksIS1J_NS1N_17LinearCombinationISJ_fSJ_fLNS_15FloatRoundStyleE2EEESI_S1M_JEEENS4_5SM1004TMEM4LOAD26SM100_TMEM_LOAD_16dp256b2xES11_NS12_INS13_ILi1ELi4ELi3EEES16_NST_INS5_IJS17_NSA_ILi16EEEEEENS5_IJS1Y_SC_EEEEEEENS4_17SM75_U32x4_LDSM_NENS4_14SM90_TMA_STOREES22_NS4_17SM90_U32x4_STSM_NENS4_39AutoVectorizingCopyWithAssumedAlignmentILi128EEEEEEvvEEEEvNT_6ParamsE --------------------------
	.section	.text._ZN7cutlass13device_kernelINS_4gemm6kernel13GemmUniversalIN4cute5tupleIJiiiiEEENS1_10collective13CollectiveMmaINS1_35MainloopSm100TmaUmmaWarpSpecializedILi2ELi2ELi4ENS5_IJNS4_1CILi2EEENSA_ILi1EEESC_EEEEENS5_IJNSA_ILi64EEENSA_ILi240EEENSA_ILi128EEEEEENS_10bfloat16_tENS5_IJlSC_lEEESJ_SK_NS4_8TiledMMAINS4_8MMA_AtomIJNS4_20SM100_MMA_F16BF16_SSISJ_SJ_fLi64ELi240ELNS4_4UMMA5MajorE0ELSP_0ELNSO_7ScaleInE0ELSQ_0EEEEEENS4_6LayoutINS5_IJSC_SC_SC_EEENS5_IJNSA_ILi0EEESV_SV_EEEEENS5_IJNS4_10UnderscoreESY_SY_EEEEENS4_13SM90_TMA_LOADENS4_14ComposedLayoutINS4_7SwizzleILi3ELi4ELi3EEENS4_18smem_ptr_flag_bitsILi16EEENST_INS5_IJNSA_ILi8EEESF_EEENS5_IJSF_SC_EEEEEEEvNS4_8identityENS4_23SM90_TMA_LOAD_MULTICASTES1B_vS1C_EENS_8epilogue10collective18CollectiveEpilogueINS1F_23Sm100TmaWarpSpecializedILi2ELi1ELi120ELb1ELb0EEEJSI_NS5_IJNST_ISF_SC_EENST_ISG_SC_EEEEESJ_SK_SJ_SK_NS1F_6fusion15FusionCallbacksIS1J_NS1N_17LinearCombinationISJ_fSJ_fLNS_15FloatRoundStyleE2EEESI_S1M_JEEENS4_5SM1004TMEM4LOAD26SM100_TMEM_LOAD_16dp256b2xES11_NS12_INS13_ILi1ELi4ELi3EEES16_NST_INS5_IJS17_NSA_ILi16EEEEEENS5_IJS1Y_SC_EEEEEEENS4_17SM75_U32x4_LDSM_NENS4_14SM90_TMA_STOREES22_NS4_17SM90_U32x4_STSM_NENS4_39AutoVectorizingCopyWithAssumedAlignmentILi128EEEEEEvvEEEEvNT_6ParamsE,"ax",@progbits
	.align	128
.text._ZN7cutlass13device_kernelINS_4gemm6kernel13GemmUniversalIN4cute5tupleIJiiiiEEENS1_10collective13CollectiveMmaINS1_35MainloopSm100TmaUmmaWarpSpecializedILi2ELi2ELi4ENS5_IJNS4_1CILi2EEENSA_ILi1EEESC_EEEEENS5_IJNSA_ILi64EEENSA_ILi240EEENSA_ILi128EEEEEENS_10bfloat16_tENS5_IJlSC_lEEESJ_SK_NS4_8TiledMMAINS4_8MMA_AtomIJNS4_20SM100_MMA_F16BF16_SSISJ_SJ_fLi64ELi240ELNS4_4UMMA5MajorE0ELSP_0ELNSO_7ScaleInE0ELSQ_0EEEEEENS4_6LayoutINS5_IJSC_SC_SC_EEENS5_IJNSA_ILi0EEESV_SV_EEEEENS5_IJNS4_10UnderscoreESY_SY_EEEEENS4_13SM90_TMA_LOADENS4_14ComposedLayoutINS4_7SwizzleILi3ELi4ELi3EEENS4_18smem_ptr_flag_bitsILi16EEENST_INS5_IJNSA_ILi8EEESF_EEENS5_IJSF_SC_EEEEEEEvNS4_8identityENS4_23SM90_TMA_LOAD_MULTICASTES1B_vS1C_EENS_8epilogue10collective18CollectiveEpilogueINS1F_23Sm100TmaWarpSpecializedILi2ELi1ELi120ELb1ELb0EEEJSI_NS5_IJNST_ISF_SC_EENST_ISG_SC_EEEEESJ_SK_SJ_SK_NS1F_6fusion15FusionCallbacksIS1J_NS1N_17LinearCombinationISJ_fSJ_fLNS_15FloatRoundStyleE2EEESI_S1M_JEEENS4_5SM1004TMEM4LOAD26SM100_TMEM_LOAD_16dp256b2xES11_NS12_INS13_ILi1ELi4ELi3EEES16_NST_INS5_IJS17_NSA_ILi16EEEEEENS5_IJS1Y_SC_EEEEEEENS4_17SM75_U32x4_LDSM_NENS4_14SM90_TMA_STOREES22_NS4_17SM90_U32x4_STSM_NENS4_39AutoVectorizingCopyWithAssumedAlignmentILi128EEEEEEvvEEEEvNT_6ParamsE:
        .type           _ZN7cutlass13device_kernelINS_4gemm6kernel13GemmUniversalIN4cute5tupleIJiiiiEEENS1_10collective13CollectiveMmaINS1_35MainloopSm100TmaUmmaWarpSpecializedILi2ELi2ELi4ENS5_IJNS4_1CILi2EEENSA_ILi1EEESC_EEEEENS5_IJNSA_ILi64EEENSA_ILi240EEENSA_ILi128EEEEEENS_10bfloat16_tENS5_IJlSC_lEEESJ_SK_NS4_8TiledMMAINS4_8MMA_AtomIJNS4_20SM100_MMA_F16BF16_SSISJ_SJ_fLi64ELi240ELNS4_4UMMA5MajorE0ELSP_0ELNSO_7ScaleInE0ELSQ_0EEEEEENS4_6LayoutINS5_IJSC_SC_SC_EEENS5_IJNSA_ILi0EEESV_SV_EEEEENS5_IJNS4_10UnderscoreESY_SY_EEEEENS4_13SM90_TMA_LOADENS4_14ComposedLayoutINS4_7SwizzleILi3ELi4ELi3EEENS4_18smem_ptr_flag_bitsILi16EEENST_INS5_IJNSA_ILi8EEESF_EEENS5_IJSF_SC_EEEEEEEvNS4_8identityENS4_23SM90_TMA_LOAD_MULTICASTES1B_vS1C_EENS_8epilogue10collective18CollectiveEpilogueINS1F_23Sm100TmaWarpSpecializedILi2ELi1ELi120ELb1ELb0EEEJSI_NS5_IJNST_ISF_SC_EENST_ISG_SC_EEEEESJ_SK_SJ_SK_NS1F_6fusion15FusionCallbacksIS1J_NS1N_17LinearCombinationISJ_fSJ_fLNS_15FloatRoundStyleE2EEESI_S1M_JEEENS4_5SM1004TMEM4LOAD26SM100_TMEM_LOAD_16dp256b2xES11_NS12_INS13_ILi1ELi4ELi3EEES16_NST_INS5_IJS17_NSA_ILi16EEEEEENS5_IJS1Y_SC_EEEEEEENS4_17SM75_U32x4_LDSM_NENS4_14SM90_TMA_STOREES22_NS4_17SM90_U32x4_STSM_NENS4_39AutoVectorizingCopyWithAssumedAlignmentILi128EEEEEEvvEEEEvNT_6ParamsE,@function
        .size           _ZN7cutlass13device_kernelINS_4gemm6kernel13GemmUniversalIN4cute5tupleIJiiiiEEENS1_10collective13CollectiveMmaINS1_35MainloopSm100TmaUmmaWarpSpecializedILi2ELi2ELi4ENS5_IJNS4_1CILi2EEENSA_ILi1EEESC_EEEEENS5_IJNSA_ILi64EEENSA_ILi240EEENSA_ILi128EEEEEENS_10bfloat16_tENS5_IJlSC_lEEESJ_SK_NS4_8TiledMMAINS4_8MMA_AtomIJNS4_20SM100_MMA_F16BF16_SSISJ_SJ_fLi64ELi240ELNS4_4UMMA5MajorE0ELSP_0ELNSO_7ScaleInE0ELSQ_0EEEEEENS4_6LayoutINS5_IJSC_SC_SC_EEENS5_IJNSA_ILi0EEESV_SV_EEEEENS5_IJNS4_10UnderscoreESY_SY_EEEEENS4_13SM90_TMA_LOADENS4_14ComposedLayoutINS4_7SwizzleILi3ELi4ELi3EEENS4_18smem_ptr_flag_bitsILi16EEENST_INS5_IJNSA_ILi8EEESF_EEENS5_IJSF_SC_EEEEEEEvNS4_8identityENS4_23SM90_TMA_LOAD_MULTICASTES1B_vS1C_EENS_8epilogue10collective18CollectiveEpilogueINS1F_23Sm100TmaWarpSpecializedILi2ELi1ELi120ELb1ELb0EEEJSI_NS5_IJNST_ISF_SC_EENST_ISG_SC_EEEEESJ_SK_SJ_SK_NS1F_6fusion15FusionCallbacksIS1J_NS1N_17LinearCombinationISJ_fSJ_fLNS_15FloatRoundStyleE2EEESI_S1M_JEEENS4_5SM1004TMEM4LOAD26SM100_TMEM_LOAD_16dp256b2xES11_NS12_INS13_ILi1ELi4ELi3EEES16_NST_INS5_IJS17_NSA_ILi16EEEEEENS5_IJS1Y_SC_EEEEEEENS4_17SM75_U32x4_LDSM_NENS4_14SM90_TMA_STOREES22_NS4_17SM90_U32x4_STSM_NENS4_39AutoVectorizingCopyWithAssumedAlignmentILi128EEEEEEvvEEEEvNT_6ParamsE,(.L_x_152 - _ZN7cutlass13device_kernelINS_4gemm6kernel13GemmUniversalIN4cute5tupleIJiiiiEEENS1_10collective13CollectiveMmaINS1_35MainloopSm100TmaUmmaWarpSpecializedILi2ELi2ELi4ENS5_IJNS4_1CILi2EEENSA_ILi1EEESC_EEEEENS5_IJNSA_ILi64EEENSA_ILi240EEENSA_ILi128EEEEEENS_10bfloat16_tENS5_IJlSC_lEEESJ_SK_NS4_8TiledMMAINS4_8MMA_AtomIJNS4_20SM100_MMA_F16BF16_SSISJ_SJ_fLi64ELi240ELNS4_4UMMA5MajorE0ELSP_0ELNSO_7ScaleInE0ELSQ_0EEEEEENS4_6LayoutINS5_IJSC_SC_SC_EEENS5_IJNSA_ILi0EEESV_SV_EEEEENS5_IJNS4_10UnderscoreESY_SY_EEEEENS4_13SM90_TMA_LOADENS4_14ComposedLayoutINS4_7SwizzleILi3ELi4ELi3EEENS4_18smem_ptr_flag_bitsILi16EEENST_INS5_IJNSA_ILi8EEESF_EEENS5_IJSF_SC_EEEEEEEvNS4_8identityENS4_23SM90_TMA_LOAD_MULTICASTES1B_vS1C_EENS_8epilogue10collective18CollectiveEpilogueINS1F_23Sm100TmaWarpSpecializedILi2ELi1ELi120ELb1ELb0EEEJSI_NS5_IJNST_ISF_SC_EENST_ISG_SC_EEEEESJ_SK_SJ_SK_NS1F_6fusion15FusionCallbacksIS1J_NS1N_17LinearCombinationISJ_fSJ_fLNS_15FloatRoundStyleE2EEESI_S1M_JEEENS4_5SM1004TMEM4LOAD26SM100_TMEM_LOAD_16dp256b2xES11_NS12_INS13_ILi1ELi4ELi3EEES16_NST_INS5_IJS17_NSA_ILi16EEEEEENS5_IJS1Y_SC_EEEEEEENS4_17SM75_U32x4_LDSM_NENS4_14SM90_TMA_STOREES22_NS4_17SM90_U32x4_STSM_NENS4_39AutoVectorizingCopyWithAssumedAlignmentILi128EEEEEEvvEEEEvNT_6ParamsE)
        .other          _ZN7cutlass13device_kernelINS_4gemm6kernel13GemmUniversalIN4cute5tupleIJiiiiEEENS1_10collective13CollectiveMmaINS1_35MainloopSm100TmaUmmaWarpSpecializedILi2ELi2ELi4ENS5_IJNS4_1CILi2EEENSA_ILi1EEESC_EEEEENS5_IJNSA_ILi64EEENSA_ILi240EEENSA_ILi128EEEEEENS_10bfloat16_tENS5_IJlSC_lEEESJ_SK_NS4_8TiledMMAINS4_8MMA_AtomIJNS4_20SM100_MMA_F16BF16_SSISJ_SJ_fLi64ELi240ELNS4_4UMMA5MajorE0ELSP_0ELNSO_7ScaleInE0ELSQ_0EEEEEENS4_6LayoutINS5_IJSC_SC_SC_EEENS5_IJNSA_ILi0EEESV_SV_EEEEENS5_IJNS4_10UnderscoreESY_SY_EEEEENS4_13SM90_TMA_LOADENS4_14ComposedLayoutINS4_7SwizzleILi3ELi4ELi3EEENS4_18smem_ptr_flag_bitsILi16EEENST_INS5_IJNSA_ILi8EEESF_EEENS5_IJSF_SC_EEEEEEEvNS4_8identityENS4_23SM90_TMA_LOAD_MULTICASTES1B_vS1C_EENS_8epilogue10collective18CollectiveEpilogueINS1F_23Sm100TmaWarpSpecializedILi2ELi1ELi120ELb1ELb0EEEJSI_NS5_IJNST_ISF_SC_EENST_ISG_SC_EEEEESJ_SK_SJ_SK_NS1F_6fusion15FusionCallbacksIS1J_NS1N_17LinearCombinationISJ_fSJ_fLNS_15FloatRoundStyleE2EEESI_S1M_JEEENS4_5SM1004TMEM4LOAD26SM100_TMEM_LOAD_16dp256b2xES11_NS12_INS13_ILi1ELi4ELi3EEES16_NST_INS5_IJS17_NSA_ILi16EEEEEENS5_IJS1Y_SC_EEEEEEENS4_17SM75_U32x4_LDSM_NENS4_14SM90_TMA_STOREES22_NS4_17SM90_U32x4_STSM_NENS4_39AutoVectorizingCopyWithAssumedAlignmentILi128EEEEEEvvEEEEvNT_6ParamsE,@"STO_CUDA_ENTRY STV_DEFAULT"
_ZN7cutlass13device_kernelINS_4gemm6kernel13GemmUniversalIN4cute5tupleIJiiiiEEENS1_10collective13CollectiveMmaINS1_35MainloopSm100TmaUmmaWarpSpecializedILi2ELi2ELi4ENS5_IJNS4_1CILi2EEENSA_ILi1EEESC_EEEEENS5_IJNSA_ILi64EEENSA_ILi240EEENSA_ILi128EEEEEENS_10bfloat16_tENS5_IJlSC_lEEESJ_SK_NS4_8TiledMMAINS4_8MMA_AtomIJNS4_20SM100_MMA_F16BF16_SSISJ_SJ_fLi64ELi240ELNS4_4UMMA5MajorE0ELSP_0ELNSO_7ScaleInE0ELSQ_0EEEEEENS4_6LayoutINS5_IJSC_SC_SC_EEENS5_IJNSA_ILi0EEESV_SV_EEEEENS5_IJNS4_10UnderscoreESY_SY_EEEEENS4_13SM90_TMA_LOADENS4_14ComposedLayoutINS4_7SwizzleILi3ELi4ELi3EEENS4_18smem_ptr_flag_bitsILi16EEENST_INS5_IJNSA_ILi8EEESF_EEENS5_IJSF_SC_EEEEEEEvNS4_8identityENS4_23SM90_TMA_LOAD_MULTICASTES1B_vS1C_EENS_8epilogue10collective18CollectiveEpilogueINS1F_23Sm100TmaWarpSpecializedILi2ELi1ELi120ELb1ELb0EEEJSI_NS5_IJNST_ISF_SC_EENST_ISG_SC_EEEEESJ_SK_SJ_SK_NS1F_6fusion15FusionCallbacksIS1J_NS1N_17LinearCombinationISJ_fSJ_fLNS_15FloatRoundStyleE2EEESI_S1M_JEEENS4_5SM1004TMEM4LOAD26SM100_TMEM_LOAD_16dp256b2xES11_NS12_INS13_ILi1ELi4ELi3EEES16_NST_INS5_IJS17_NSA_ILi16EEEEEENS5_IJS1Y_SC_EEEEEEENS4_17SM75_U32x4_LDSM_NENS4_14SM90_TMA_STOREES22_NS4_17SM90_U32x4_STSM_NENS4_39AutoVectorizingCopyWithAssumedAlignmentILi128EEEEEEvvEEEEvNT_6ParamsE:
[----:B------:R-:W1:Y:S01]  /*0000*/  LDC R1, c[0x0][0x37c] ;  /* 0x0000df00ff017b82 */ /* 0x000e620000000800 */
[----:B------:R-:W2:Y:S01]  /*0010*/  S2R R6, SR_TID.X ;  /* 0x0000000000067919 */ /* 0x000ea20000002100 */
[----:B------:R-:W3:Y:S01]  /*0020*/  LDCU.64 UR6, c[0x0][0x890] ;  /* 0x00011200ff0677ac */ /* 0x000ee20008000a00 */
[----:B-1----:R-:W-:Y:S01]  /*0030*/  VIADD R1, R1, 0xffffffe0 ;  /* 0xffffffe001017836 */ /* 0x002fe20000000000 */
[----:B------:R-:W-:Y:S02]  /*0040*/  PRMT R248, RZ, 0x7610, R248 ;  /* 0x00007610fff87816 */ /* 0x000fe400000000f8 */
[----:B------:R-:W-:Y:S01]  /*0050*/  ELECT P3, URZ, PT ;  /* 0x0000000000ff782f */ /* 0x000fe20003860000 */
[----:B------:R-:W1:Y:S01]  /*0060*/  LDCU.64 UR52, c[0x0][0x358] ;  /* 0x00006b00ff3477ac */ /* 0x000e620008000a00 */
[----:B---3--:R-:W-:-:S04]  /*0070*/  UISETP.NE.U32.AND UP0, UPT, UR6, URZ, UPT ;  /* 0x000000ff0600728c */ /* 0x008fc8000bf05070 */
[----:B------:R-:W-:Y:S01]  /*0080*/  UISETP.NE.AND.EX UP0, UPT, UR7, URZ, UPT, UP0 ;  /* 0x000000ff0700728c */ /* 0x000fe2000bf05300 */
[----:B--2---:R-:W-:-:S05]  /*0090*/  SHF.R.U32.HI R3, RZ, 0x5, R6 ;  /* 0x00000005ff037819 */ /* 0x004fca0000011606 */
[----:B------:R-:W2:Y:S02]  /*00a0*/  SHFL.IDX PT, R0, R3, RZ, 0x1f ;  /* 0x00001fff03007589 */ /* 0x000ea400000e0000 */
[----:B--2---:R-:W-:Y:S01]  /*00b0*/  R2UR UR5, R0 ;  /* 0x00000000000572ca */ /* 0x004fe200000e0000 */
[----:B-1----:R-:W-:-:S14]  /*00c0*/  BRA.U UP0, `(.L_x_0) ;  /* 0x00000001002c7547 */ /* 0x002fdc000b800000 */
[----:B------:R-:W1:Y:S02]  /*00d0*/  LDCU.64 UR8, c[0x0][0x888] ;  /* 0x00011100ff0877ac */ /* 0x000e640008000a00 */
[----:B-1----:R-:W-:-:S04]  /*00e0*/  UISETP.NE.U32.AND UP0, UPT, UR8, URZ, UPT ;  /* 0x000000ff0800728c */ /* 0x002fc8000bf05070 */
[----:B------:R-:W-:-:S09]  /*00f0*/  UISETP.NE.AND.EX UP0, UPT, UR9, URZ, UPT, UP0 ;  /* 0x000000ff0900728c */ /* 0x000fd2000bf05300 */
[----:B------:R-:W-:Y:S05]  /*0100*/  BRA.U !UP0, `(.L_x_1) ;  /* 0x0000000108107547 */ /* 0x000fea000b800000 */
[----:B------:R-:W1:Y:S02]  /*0110*/  LDC.64 R4, c[0x0][0x888] ;  /* 0x00022200ff047b82 */ /* 0x000e640000000a00 */
[----:B-1----:R1:W5:Y:S01]  /*0120*/  LDG.E R137, desc[UR52][R4.64] ;  /* 0x0000003404897981 */ /* 0x002362000c1e1900 */
[----:B------:R-:W-:Y:S01]  /*0130*/  HFMA2 R248, -RZ, RZ, 0, 5.9604644775390625e-08 ;  /* 0x00000001fff87431 */ /* 0x000fe200000001ff */
[----:B------:R-:W-:Y:S05]  /*0140*/  BRA `(.L_x_0) ;  /* 0x00000000000c7947 */ /* 0x000fea0003800000 */
.L_x_1:
[----:B------:R-:W1:Y:S01]  /*0150*/  LDCU UR4, c[0x0][0x880] ;  /* 0x00011000ff0477ac */ /* 0x000e620008000800 */
[----:B------:R-:W-:Y:S01]  /*0160*/  HFMA2 R248, -RZ, RZ, 0, 5.9604644775390625e-08 ;  /* 0x00000001fff87431 */ /* 0x000fe200000001ff */
[----:B-1----:R-:W-:Y:S02]  /*0170*/  MOV R137, UR4 ;  /* 0x0000000400897c02 */ /* 0x002fe40008000f00 */
.L_x_0:
[----:B------:R-:W2:Y:S02]  /*0180*/  LDCU.64 UR8, c[0x0][0x8b0] ;  /* 0x00011600ff0877ac */ /* 0x000ea40008000a00 */
[----:B--2---:R-:W-:-:S04]  /*0190*/  UISETP.NE.U32.AND UP0, UPT, UR8, URZ, UPT ;  /* 0x000000ff0800728c */ /* 0x004fc8000bf05070 */
[----:B------:R-:W-:-:S09]  /*01a0*/  UISETP.NE.AND.EX UP0, UPT, UR9, URZ, UPT, UP0 ;  /* 0x000000ff0900728c */ /* 0x000fd2000bf05300 */
[----:B------:R-:W-:Y:S05]  /*01b0*/  BRA.U UP0, `(.L_x_2) ;  /* 0x0000000100247547 */ /* 0x000fea000b800000 */
[----:B------:R-:W2:Y:S02]  /*01c0*/  LDCU.64 UR8, c[0x0][0x8a8] ;  /* 0x00011500ff0877ac */ /* 0x000ea40008000a00 */
[----:B--2---:R-:W-:-:S04]  /*01d0*/  UISETP.NE.U32.AND UP0, UPT, UR8, URZ, UPT ;  /* 0x000000ff0800728c */ /* 0x004fc8000bf05070 */
[----:B------:R-:W-:-:S09]  /*01e0*/  UISETP.NE.AND.EX UP0, UPT, UR9, URZ, UPT, UP0 ;  /* 0x000000ff0900728c */ /* 0x000fd2000bf05300 */
[----:B------:R-:W-:Y:S05]  /*01f0*/  BRA.U !UP0, `(.L_x_3) ;  /* 0x00000001080c7547 */ /* 0x000fea000b800000 */
[----:B-1----:R-:W1:Y:S02]  /*0200*/  LDC.64 R4, c[0x0][0x8a8] ;  /* 0x00022a00ff047b82 */ /* 0x002e640000000a00 */
[----:B-1----:R2:W5:Y:S01]  /*0210*/  LDG.E R136, desc[UR52][R4.64] ;  /* 0x0000003404887981 */ /* 0x002562000c1e1900 */
[----:B------:R-:W-:Y:S05]  /*0220*/  BRA `(.L_x_2) ;  /* 0x0000000000087947 */ /* 0x000fea0003800000 */
.L_x_3:
[----:B------:R-:W2:Y:S02]  /*0230*/  LDCU UR4, c[0x0][0x8a0] ;  /* 0x00011400ff0477ac */ /* 0x000ea40008000800 */
[----:B--2---:R-:W-:Y:S02]  /*0240*/  MOV R136, UR4 ;  /* 0x0000000400887c02 */ /* 0x004fe40008000f00 */
.L_x_2:
[----:B------:R-:W-:Y:S01]  /*0250*/  IMAD.U32 R2, RZ, RZ, UR5 ;  /* 0x00000005ff027e24 */ /* 0x000fe2000f8e00ff */
[----:B------:R-:W-:Y:S04]  /*0260*/  BSSY.RECONVERGENT B0, `(.L_x_4) ;  /* 0x000000c000007945 */ /* 0x000fe80003800200 */
[C---:B------:R-:W-:Y:S02]  /*0270*/  ISETP.NE.OR P1, PT, R2.reuse, 0x1, !P3 ;  /* 0x000000010200780c */ /* 0x040fe40005f25670 */
[----:B------:R-:W-:-:S11]  /*0280*/  ISETP.NE.OR P0, PT, R2, 0x3, !P3 ;  /* 0x000000030200780c */ /* 0x000fd60005f05670 */
[----:B------:R-:W-:Y:S05]  /*0290*/  @P1 BRA `(.L_x_5) ;  /* 0x0000000000201947 */ /* 0x000fea0003800000 */
[----:B------:R-:W3:Y:S02]  /*02a0*/  LDCU.64 UR8, c[0x0][0x348] ;  /* 0x00006900ff0877ac */ /* 0x000ee40008000a00 */
[----:B---3--:R-:W-:Y:S02]  /*02b0*/  UIADD3 UR10, UP1, UPT, UR8, 0x80, URZ ;  /* 0x00000080080a7890 */ /* 0x008fe4000ff3e0ff */
[----:B------:R-:W-:Y:S02]  /*02c0*/  UIADD3 UR8, UP0, UPT, UR8, 0x180, URZ ;  /* 0x0000018008087890 */ /* 0x000fe4000ff1e0ff */
[----:B------:R-:W-:Y:S02]  /*02d0*/  UIADD3.X UR11, UPT, UPT, URZ, UR9, URZ, UP1, !UPT ;  /* 0x00000009ff0b7290 */ /* 0x000fe40008ffe4ff */
[----:B------:R-:W-:-:S07]  /*02e0*/  UIADD3.X UR9, UPT, UPT, URZ, UR9, URZ, UP0, !UPT ;  /* 0x00000009ff097290 */ /* 0x000fce00087fe4ff */
[----:B------:R3:W-:Y:S02]  /*02f0*/  UTMACCTL.PF [UR10] ;  /* 0x000000000a0079b9 */ /* 0x0007e40008040000 */
[----:B------:R3:W-:Y:S02]  /*0300*/  UTMACCTL.PF [UR8] ;  /* 0x00000000080079b9 */ /* 0x0007e40008040000 */
[----:B---3--:R-:W-:Y:S01]  /*0310*/  NOP ;  /* 0x0000000000007918 */ /* 0x008fe20000000000 */
.L_x_5:
[----:B------:R-:W-:Y:S05]  /*0320*/  BSYNC.RECONVERGENT B0 ;  /* 0x0000000000007941 */ /* 0x000fea0003800200 */
.L_x_4:
[----:B------:R-:W-:Y:S04]  /*0330*/  BSSY.RECONVERGENT B0, `(.L_x_6) ;  /* 0x000000a000007945 */ /* 0x000fe80003800200 */
        /* <DEDUP_REMOVED lines=9> */
.L_x_7:
[----:B------:R-:W-:Y:S05]  /*03d0*/  BSYNC.RECONVERGENT B0 ;  /* 0x0000000000007941 */ /* 0x000fea0003800200 */
.L_x_6:
[----:B------:R-:W3:Y:S01]  /*03e0*/  LDCU.64 UR8, c[0x0][0x888] ;  /* 0x00011100ff0877ac */ /* 0x000ee20008000a00 */
[----:B------:R-:W-:Y:S02]  /*03f0*/  UISETP.EQ.U32.AND UP1, UPT, UR6, URZ, UPT ;  /* 0x000000ff0600728c */ /* 0x000fe4000bf22070 */
[----:B------:R-:W-:Y:S02]  /*0400*/  UPLOP3.LUT UP3, UPT, UPT, UPT, UPT, 0x80, 0x8 ;  /* 0x000000000008789c */ /* 0x000fe40003f6f070 */
[----:B---3--:R-:W-:-:S04]  /*0410*/  UISETP.NE.U32.AND UP0, UPT, UR8, URZ, UPT ;  /* 0x000000ff0800728c */ /* 0x008fc8000bf05070 */
[----:B------:R-:W-:-:S04]  /*0420*/  UISETP.NE.AND.EX UP2, UPT, UR9, URZ, UPT, UP0 ;  /* 0x000000ff0900728c */ /* 0x000fc8000bf45300 */
[----:B------:R-:W-:-:S04]  /*0430*/  UISETP.EQ.OR.EX UP4, UPT, UR7, URZ, !UP2, UP1 ;  /* 0x000000ff0700728c */ /* 0x000fc8000d782710 */
[----:B------:R-:W-:-:S06]  /*0440*/  UP2UR UR4, UPR, URZ, 0x10 ;  /* 0x00000010ff047883 */ /* 0x000fcc0008000000 */
[----:B------:R-:W-:-:S05]  /*0450*/  MOV R0, UR4 ;  /* 0x0000000400007c02 */ /* 0x000fca0008000f00 */
[----:B------:R3:W-:Y:S01]  /*0460*/  STL [R1+0x18], R0 ;  /* 0x0000180001007387 */ /* 0x0007e20000100800 */
[----:B------:R-:W-:Y:S05]  /*0470*/  BRA.U !UP4, `(.L_x_8) ;  /* 0x000000010c207547 */ /* 0x000fea000b800000 */
[----:B------:R-:W-:Y:S01]  /*0480*/  UISETP.NE.U32.AND UP1, UPT, UR6, URZ, UPT ;  /* 0x000000ff0600728c */ /* 0x000fe2000bf25070 */
[----:B-----5:R-:W-:Y:S01]  /*0490*/  FSETP.NEU.AND P0, PT, R137, RZ, PT ;  /* 0x000000ff8900720b */ /* 0x020fe20003f0d000 */
[----:B------:R-:W-:Y:S02]  /*04a0*/  USEL UR4, URZ, 0xffffffff, UP2 ;  /* 0xffffffffff047887 */ /* 0x000fe40009000000 */
[----:B------:R-:W-:-:S10]  /*04b0*/  UISETP.NE.AND.EX UP1, UPT, UR7, URZ, UPT, UP1 ;  /* 0x000000ff0700728c */ /* 0x000fd4000bf25310 */
[----:B------:R-:W-:Y:S01]  /*04c0*/  VOTEU.ANY UP0, P0 ;  /* 0x0000000000ff7886 */ /* 0x000fe20000000100 */
[----:B------:R-:W-:-:S04]  /*04d0*/  @!UP1 USEL UR4, URZ, 0xffffffff, UP0 ;  /* 0xffffffffff049887 */ /* 0x000fc80008000000 */
[----:B------:R-:W-:-:S04]  /*04e0*/  ULOP3.LUT UR4, UR4, 0x1, URZ, 0xc0, !UPT ;  /* 0x0000000104047892 */ /* 0x000fc8000f8ec0ff */
[----:B------:R-:W-:-:S11]  /*04f0*/  UISETP.NE.U32.AND UP3, UPT, UR4, 0x1, UPT ;  /* 0x000000010400788c */ /* 0x000fd6000bf65070 */
.L_x_8:
[----:B---3--:R-:W3:Y:S01]  /*0500*/  SHFL.IDX PT, R0, R3, RZ, 0x1f ;  /* 0x00001fff03007589 */ /* 0x008ee200000e0000 */
[----:B------:R-:W-:Y:S01]  /*0510*/  UISETP.NE.AND UP5, UPT, UR5, 0x2, UPT ;  /* 0x000000020500788c */ /* 0x000fe2000bfa5270 */
[----:B---3--:R-:W-:-:S13]  /*0520*/  ISETP.NE.AND P0, PT, R0, RZ, PT ;  /* 0x000000ff0000720c */ /* 0x008fda0003f05270 */
[----:B------:R-:W-:Y:S05]  /*0530*/  @P0 BRA `(.L_x_9) ;  /* 0x0000000000480947 */ /* 0x000fea0003800000 */
[----:B------:R-:W3:Y:S01]  /*0540*/  S2UR UR7, SR_CgaCtaId ;  /* 0x00000000000779c3 */ /* 0x000ee20000008800 */
[----:B------:R-:W-:Y:S01]  /*0550*/  UMOV UR8, 0x400 ;  /* 0x0000040000087882 */ /* 0x000fe20000000000 */
[----:B------:R-:W-:Y:S01]  /*0560*/  UMOV UR6, 0x1 ;  /* 0x0000000100067882 */ /* 0x000fe20000000000 */
[----:B------:R-:W-:Y:S01]  /*0570*/  UMOV UR4, 0x2 ;  /* 0x0000000200047882 */ /* 0x000fe20000000000 */
[----:B------:R-:W-:Y:S01]  /*0580*/  ELECT P0, URZ, PT ;  /* 0x0000000000ff782f */ /* 0x000fe20003800000 */
[----:B------:R-:W-:-:S04]  /*0590*/  UIADD3 UR10, UPT, UPT, -UR4, 0x100000, URZ ;  /* 0x00100000040a7890 */ /* 0x000fc8000fffe1ff */
[----:B------:R-:W-:Y:S02]  /*05a0*/  USHF.L.U32 UR11, UR10, 0xb, URZ ;  /* 0x0000000b0a0b7899 */ /* 0x000fe400080006ff */
[----:B------:R-:W-:Y:S02]  /*05b0*/  USHF.L.U32 UR10, UR10, 0x1, URZ ;  /* 0x000000010a0a7899 */ /* 0x000fe400080006ff */
[----:B---3--:R-:W-:Y:S02]  /*05c0*/  ULEA UR7, UR7, UR8, 0x18 ;  /* 0x0000000807077291 */ /* 0x008fe4000f8ec0ff */
[----:B------:R-:W-:-:S04]  /*05d0*/  UIADD3 UR8, UPT, UPT, -UR6, 0x100000, URZ ;  /* 0x0010000006087890 */ /* 0x000fc8000fffe1ff */
[----:B------:R-:W-:Y:S02]  /*05e0*/  USHF.L.U32 UR9, UR8, 0xb, URZ ;  /* 0x0000000b08097899 */ /* 0x000fe400080006ff */
[----:B------:R-:W-:Y:S01]  /*05f0*/  USHF.L.U32 UR8, UR8, 0x1, URZ ;  /* 0x0000000108087899 */ /* 0x000fe200080006ff */
[----:B------:R-:W3:Y:S11]  /*0600*/  FENCE.VIEW.ASYNC.S ;  /* 0x00000000000073c6 */ /* 0x000ef60000000000 */
[----:B---3--:R3:W4:Y:S01]  /*0610*/  SYNCS.EXCH.64 URZ, [UR7], UR8 ;  /* 0x0000000807ff75b2 */ /* 0x0087220008000100 */
[----:B------:R3:W1:Y:S01]  /*0620*/  SYNCS.EXCH.64 URZ, [UR7+0x10], UR10 ;  /* 0x0000100a07ff75b2 */ /* 0x0006620008000100 */
[----:B------:R3:W1:Y:S01]  /*0630*/  SYNCS.EXCH.64 URZ, [UR7+0x8], UR8 ;  /* 0x0000080807ff75b2 */ /* 0x0006620008000100 */
[----:B------:R3:W1:Y:S01]  /*0640*/  SYNCS.EXCH.64 URZ, [UR7+0x18], UR10 ;  /* 0x0000180a07ff75b2 */ /* 0x0006620008000100 */
[----:B------:R-:W-:Y:S01]  /*0650*/  NOP ;  /* 0x0000000000007918 */ /* 0x000fe20000000000 */
.L_x_9:
[----:B------:R-:W2:Y:S01]  /*0660*/  SHFL.IDX PT, R0, R3, RZ, 0x1f ;  /* 0x00001fff03007589 */ /* 0x000ea200000e0000 */
[----:B------:R-:W-:Y:S01]  /*0670*/  NOP ;  /* 0x0000000000007918 */ /* 0x000fe20000000000 */
[----:B--2---:R-:W-:-:S13]  /*0680*/  ISETP.NE.AND P0, PT, R0, 0x1, PT ;  /* 0x000000010000780c */ /* 0x004fda0003f05270 */
[----:B------:R-:W-:Y:S05]  /*0690*/  @P0 BRA `(.L_x_10) ;  /* 0x0000000000480947 */ /* 0x000fea0003800000 */
[----:B---3--:R-:W2:Y:S01]  /*06a0*/  S2UR UR7, SR_CgaCtaId ;  /* 0x00000000000779c3 */ /* 0x008ea20000008800 */
[----:B------:R-:W-:Y:S01]  /*06b0*/  UMOV UR8, 0x400 ;  /* 0x0000040000087882 */ /* 0x000fe20000000000 */
[----:B------:R-:W-:Y:S01]  /*06c0*/  UMOV UR6, 0x20 ;  /* 0x0000002000067882 */ /* 0x000fe20000000000 */
[----:B------:R-:W-:Y:S01]  /*06d0*/  UMOV UR4, 0x80 ;  /* 0x0000008000047882 */ /* 0x000fe20000000000 */
[----:B------:R-:W-:Y:S01]  /*06e0*/  ELECT P0, URZ, PT ;  /* 0x0000000000ff782f */ /* 0x000fe20003800000 */
[----:B------:R-:W-:-:S04]  /*06f0*/  UIADD3 UR10, UPT, UPT, -UR4, 0x100000, URZ ;  /* 0x00100000040a7890 */ /* 0x000fc8000fffe1ff */
[----:B------:R-:W-:Y:S02]  /*0700*/  USHF.L.U32 UR11, UR10, 0xb, URZ ;  /* 0x0000000b0a0b7899 */ /* 0x000fe400080006ff */
[----:B------:R-:W-:Y:S02]  /*0710*/  USHF.L.U32 UR10, UR10, 0x1, URZ ;  /* 0x000000010a0a7899 */ /* 0x000fe400080006ff */
[----:B--2---:R-:W-:Y:S02]  /*0720*/  ULEA UR7, UR7, UR8, 0x18 ;  /* 0x0000000807077291 */ /* 0x004fe4000f8ec0ff */
[----:B------:R-:W-:-:S04]  /*0730*/  UIADD3 UR8, UPT, UPT, -UR6, 0x100000, URZ ;  /* 0x0010000006087890 */ /* 0x000fc8000fffe1ff */
[----:B------:R-:W-:Y:S02]  /*0740*/  USHF.L.U32 UR9, UR8, 0xb, URZ ;  /* 0x0000000b08097899 */ /* 0x000fe400080006ff */
[----:B------:R-:W-:Y:S01]  /*0750*/  USHF.L.U32 UR8, UR8, 0x1, URZ ;  /* 0x0000000108087899 */ /* 0x000fe200080006ff */
[----:B------:R-:W2:Y:S11]  /*0760*/  FENCE.VIEW.ASYNC.S ;  /* 0x00000000000073c6 */ /* 0x000eb60000000000 */
[----:B--2---:R2:W3:Y:S01]  /*0770*/  SYNCS.EXCH.64 URZ, [UR7+0x20], UR8 ;  /* 0x0000200807ff75b2 */ /* 0x0044e20008000100 */
[----:B------:R2:W1:Y:S01]  /*0780*/  SYNCS.EXCH.64 URZ, [UR7+0x30], UR10 ;  /* 0x0000300a07ff75b2 */ /* 0x0004620008000100 */
[----:B------:R2:W1:Y:S01]  /*0790*/  SYNCS.EXCH.64 URZ, [UR7+0x28], UR8 ;  /* 0x0000280807ff75b2 */ /* 0x0004620008000100 */
[----:B------:R2:W1:Y:S01]  /*07a0*/  SYNCS.EXCH.64 URZ, [UR7+0x38], UR10 ;  /* 0x0000380a07ff75b2 */ /* 0x0004620008000100 */
[----:B------:R-:W-:Y:S01]  /*07b0*/  NOP ;  /* 0x0000000000007918 */ /* 0x000fe20000000000 */
.L_x_10:
[----:B------:R-:W4:Y:S01]  /*07c0*/  SHFL.IDX PT, R0, R3, RZ, 0x1f ;  /* 0x00001fff03007589 */ /* 0x000f2200000e0000 */
[----:B------:R-:W-:Y:S01]  /*07d0*/  NOP ;  /* 0x0000000000007918 */ /* 0x000fe20000000000 */
[----:B----4-:R-:W-:-:S13]  /*07e0*/  ISETP.NE.AND P0, PT, R0, 0x3, PT ;  /* 0x000000030000780c */ /* 0x010fda0003f05270 */
[----:B------:R-:W-:Y:S05]  /*07f0*/  @P0 BRA `(.L_x_11) ;  /* 0x0000000000300947 */ /* 0x000fea0003800000 */
[----:B------:R-:W4:Y:S01]  /*0800*/  S2UR UR6, SR_CgaCtaId ;  /* 0x00000000000679c3 */ /* 0x000f220000008800 */
[----:B--23--:R-:W-:Y:S01]  /*0810*/  UMOV UR7, 0x400 ;  /* 0x0000040000077882 */ /* 0x00cfe20000000000 */
[----:B------:R-:W-:Y:S01]  /*0820*/  UMOV UR4, 0x20 ;  /* 0x0000002000047882 */ /* 0x000fe20000000000 */
[----:B------:R-:W-:Y:S01]  /*0830*/  ELECT P0, URZ, PT ;  /* 0x0000000000ff782f */ /* 0x000fe20003800000 */
[----:B------:R-:W-:-:S04]  /*0840*/  UIADD3 UR8, UPT, UPT, -UR4, 0x100000, URZ ;  /* 0x0010000004087890 */ /* 0x000fc8000fffe1ff */
[----:B------:R-:W-:Y:S02]  /*0850*/  USHF.L.U32 UR9, UR8, 0xb, URZ ;  /* 0x0000000b08097899 */ /* 0x000fe400080006ff */
[----:B------:R-:W-:Y:S02]  /*0860*/  USHF.L.U32 UR8, UR8, 0x1, URZ ;  /* 0x0000000108087899 */ /* 0x000fe400080006ff */
[----:B----4-:R-:W-:Y:S01]  /*0870*/  ULEA UR6, UR6, UR7, 0x18 ;  /* 0x0000000706067291 */ /* 0x010fe2000f8ec0ff */
[----:B------:R-:W2:Y:S11]  /*0880*/  FENCE.VIEW.ASYNC.S ;  /* 0x00000000000073c6 */ /* 0x000eb60000000000 */
[----:B--2---:R4:W2:Y:S01]  /*0890*/  SYNCS.EXCH.64 URZ, [UR6+0x40], UR8 ;  /* 0x0000400806ff75b2 */ /* 0x0048a20008000100 */
[----:B------:R4:W3:Y:S02]  /*08a0*/  SYNCS.EXCH.64 URZ, [UR6+0x48], UR8 ;  /* 0x0000480806ff75b2 */ /* 0x0008e40008000100 */
[----:B----4-:R-:W-:Y:S01]  /*08b0*/  NOP ;  /* 0x0000000000007918 */ /* 0x010fe20000000000 */
.L_x_11:
[----:B------:R-:W4:Y:S01]  /*08c0*/  SHFL.IDX PT, R0, R3, RZ, 0x1f ;  /* 0x00001fff03007589 */ /* 0x000f2200000e0000 */
[----:B------:R-:W-:Y:S01]  /*08d0*/  NOP ;  /* 0x0000000000007918 */ /* 0x000fe20000000000 */
[----:B----4-:R-:W-:-:S13]  /*08e0*/  ISETP.NE.AND P0, PT, R0, 0x4, PT ;  /* 0x000000040000780c */ /* 0x010fda0003f05270 */
[----:B------:R-:W-:Y:S05]  /*08f0*/  @P0 BRA `(.L_x_12) ;  /* 0x00000000004c0947 */ /* 0x000fea0003800000 */
[----:B------:R-:W4:Y:S01]  /*0900*/  S2UR UR6, SR_CgaCtaId ;  /* 0x00000000000679c3 */ /* 0x000f220000008800 */
[----:B--23--:R-:W-:Y:S01]  /*0910*/  UMOV UR8, 0x1e0 ;  /* 0x000001e000087882 */ /* 0x00cfe20000000000 */
[----:B------:R-:W-:Y:S01]  /*0920*/  UMOV UR7, 0x400 ;  /* 0x0000040000077882 */ /* 0x000fe20000000000 */
[----:B------:R-:W-:Y:S01]  /*0930*/  USEL UR8, UR8, 0x1a0, UP3 ;  /* 0x000001a008087887 */ /* 0x000fe20009800000 */
[----:B------:R-:W-:Y:S01]  /*0940*/  UMOV UR4, 0x1 ;  /* 0x0000000100047882 */ /* 0x000fe20000000000 */
[----:B------:R-:W-:Y:S01]  /*0950*/  ELECT P0, URZ, PT ;  /* 0x0000000000ff782f */ /* 0x000fe20003800000 */
[----:B------:R-:W-:-:S04]  /*0960*/  UIADD3 UR10, UPT, UPT, -UR4, 0x100000, URZ ;  /* 0x00100000040a7890 */ /* 0x000fc8000fffe1ff */
[----:B------:R-:W-:Y:S02]  /*0970*/  USHF.L.U32 UR11, UR10, 0xb, URZ ;  /* 0x0000000b0a0b7899 */ /* 0x000fe400080006ff */
[----:B------:R-:W-:Y:S02]  /*0980*/  USHF.L.U32 UR10, UR10, 0x1, URZ ;  /* 0x000000010a0a7899 */ /* 0x000fe400080006ff */
[----:B------:R-:W-:-:S04]  /*0990*/  UIADD3 UR8, UPT, UPT, -UR8, 0x100000, URZ ;  /* 0x0010000008087890 */ /* 0x000fc8000fffe1ff */
[----:B------:R-:W-:Y:S02]  /*09a0*/  USHF.L.U32 UR9, UR8, 0xb, URZ ;  /* 0x0000000b08097899 */ /* 0x000fe400080006ff */
[----:B------:R-:W-:Y:S02]  /*09b0*/  USHF.L.U32 UR8, UR8, 0x1, URZ ;  /* 0x0000000108087899 */ /* 0x000fe400080006ff */
[----:B----4-:R-:W-:Y:S01]  /*09c0*/  ULEA UR6, UR6, UR7, 0x18 ;  /* 0x0000000706067291 */ /* 0x010fe2000f8ec0ff */
[----:B------:R-:W2:Y:S11]  /*09d0*/  FENCE.VIEW.ASYNC.S ;  /* 0x00000000000073c6 */ /* 0x000eb60000000000 */
[----:B--2---:R4:W2:Y:S01]  /*09e0*/  SYNCS.EXCH.64 URZ, [UR6+0x50], UR10 ;  /* 0x0000500a06ff75b2 */ /* 0x0048a20008000100 */
[----:B------:R4:W3:Y:S01]  /*09f0*/  SYNCS.EXCH.64 URZ, [UR6+0x60], UR8 ;  /* 0x0000600806ff75b2 */ /* 0x0008e20008000100 */
[----:B------:R4:W1:Y:S01]  /*0a00*/  SYNCS.EXCH.64 URZ, [UR6+0x58], UR10 ;  /* 0x0000580a06ff75b2 */ /* 0x0008620008000100 */
[----:B------:R4:W1:Y:S02]  /*0a10*/  SYNCS.EXCH.64 URZ, [UR6+0x68], UR8 ;  /* 0x0000680806ff75b2 */ /* 0x0008640008000100 */
[----:B----4-:R-:W-:Y:S01]  /*0a20*/  NOP ;  /* 0x0000000000007918 */ /* 0x010fe20000000000 */
.L_x_12:
[----:B------:R-:W4:Y:S01]  /*0a30*/  SHFL.IDX PT, R0, R3, RZ, 0x1f ;  /* 0x00001fff03007589 */ /* 0x000f2200000e0000 */
[----:B------:R-:W-:Y:S01]  /*0a40*/  NOP ;  /* 0x0000000000007918 */ /* 0x000fe20000000000 */
[----:B----4-:R-:W-:-:S13]  /*0a50*/  ISETP.NE.AND P0, PT, R0, 0x5, PT ;  /* 0x000000050000780c */ /* 0x010fda0003f05270 */
[----:B------:R-:W-:Y:S05]  /*0a60*/  @P0 BRA `(.L_x_13) ;  /* 0x0000000000580947 */ /* 0x000fea0003800000 */
[----:B--23--:R-:W2:Y:S01]  /*0a70*/  S2UR UR7, SR_CgaCtaId ;  /* 0x00000000000779c3 */ /* 0x00cea20000008800 */
        /* <DEDUP_REMOVED lines=12> */
[----:B--2---:R4:W2:Y:S01]  /*0b40*/  SYNCS.EXCH.64 URZ, [UR7+0x70], UR8 ;  /* 0x0000700807ff75b2 */ /* 0x0048a20008000100 */
[----:B------:R4:W3:Y:S01]  /*0b50*/  SYNCS.EXCH.64 URZ, [UR7+0x90], UR10 ;  /* 0x0000900a07ff75b2 */ /* 0x0008e20008000100 */
[----:B------:R4:W1:Y:S01]  /*0b60*/  SYNCS.EXCH.64 URZ, [UR7+0x78], UR8 ;  /* 0x0000780807ff75b2 */ /* 0x0008620008000100 */
[----:B------:R4:W1:Y:S01]  /*0b70*/  SYNCS.EXCH.64 URZ, [UR7+0x98], UR10 ;  /* 0x0000980a07ff75b2 */ /* 0x0008620008000100 */
[----:B------:R4:W1:Y:S01]  /*0b80*/  SYNCS.EXCH.64 URZ, [UR7+0x80], UR8 ;  /* 0x0000800807ff75b2 */ /* 0x0008620008000100 */
[----:B------:R4:W1:Y:S01]  /*0b90*/  SYNCS.EXCH.64 URZ, [UR7+0xa0], UR10 ;  /* 0x0000a00a07ff75b2 */ /* 0x0008620008000100 */
[----:B------:R4:W1:Y:S01]  /*0ba0*/  SYNCS.EXCH.64 URZ, [UR7+0x88], UR8 ;  /* 0x0000880807ff75b2 */ /* 0x0008620008000100 */
[----:B------:R4:W1:Y:S02]  /*0bb0*/  SYNCS.EXCH.64 URZ, [UR7+0xa8], UR10 ;  /* 0x0000a80a07ff75b2 */ /* 0x0008640008000100 */
[----:B----4-:R-:W-:Y:S01]  /*0bc0*/  NOP ;  /* 0x0000000000007918 */ /* 0x010fe20000000000 */
.L_x_13:
[----:B------:R-:W4:Y:S01]  /*0bd0*/  SHFL.IDX PT, R0, R3, RZ, 0x1f ;  /* 0x00001fff03007589 */ /* 0x000f2200000e0000 */
[----:B--23--:R-:W2:Y:S01]  /*0be0*/  S2UR UR7, SR_CgaCtaId ;  /* 0x00000000000779c3 */ /* 0x00cea20000008800 */
[----:B------:R-:W-:Y:S01]  /*0bf0*/  NOP ;  /* 0x0000000000007918 */ /* 0x000fe20000000000 */
[----:B----4-:R-:W-:-:S13]  /*0c00*/  ISETP.NE.AND P0, PT, R0, 0x3, PT ;  /* 0x000000030000780c */ /* 0x010fda0003f05270 */
[----:B--2---:R-:W-:Y:S05]  /*0c10*/  @P0 BRA `(.L_x_14) ;  /* 0x0000000000340947 */ /* 0x004fea0003800000 */
[----:B------:R-:W-:Y:S01]  /*0c20*/  UMOV UR6, 0x400 ;  /* 0x0000040000067882 */ /* 0x000fe20000000000 */
[----:B------:R-:W-:Y:S01]  /*0c30*/  UMOV UR4, 0x20 ;  /* 0x0000002000047882 */ /* 0x000fe20000000000 */
[----:B------:R-:W-:Y:S02]  /*0c40*/  ULEA UR6, UR7, UR6, 0x18 ;  /* 0x0000000607067291 */ /* 0x000fe4000f8ec0ff */
[----:B------:R-:W-:-:S04]  /*0c50*/  UIADD3 UR8, UPT, UPT, -UR4, 0x100000, URZ ;  /* 0x0010000004087890 */ /* 0x000fc8000fffe1ff */
[----:B------:R-:W-:Y:S02]  /*0c60*/  USHF.L.U32 UR9, UR8, 0xb, URZ ;  /* 0x0000000b08097899 */ /* 0x000fe400080006ff */
[----:B------:R-:W-:Y:S01]  /*0c70*/  USHF.L.U32 UR8, UR8, 0x1, URZ ;  /* 0x0000000108087899 */ /* 0x000fe200080006ff */
[----:B------:R-:W-:Y:S01]  /*0c80*/  ELECT P0, URZ, PT ;  /* 0x0000000000ff782f */ /* 0x000fe20003800000 */
[----:B------:R-:W2:Y:S10]  /*0c90*/  FENCE.VIEW.ASYNC.S ;  /* 0x00000000000073c6 */ /* 0x000eb40000000000 */
[----:B--2---:R2:W3:Y:S01]  /*0ca0*/  SYNCS.EXCH.64 URZ, [UR6+0xb0], UR8 ;  /* 0x0000b00806ff75b2 */ /* 0x0044e20008000100 */
[----:B------:R2:W4:Y:S01]  /*0cb0*/  SYNCS.EXCH.64 URZ, [UR6+0xc0], UR8 ;  /* 0x0000c00806ff75b2 */ /* 0x0005220008000100 */
[----:B------:R2:W1:Y:S01]  /*0cc0*/  SYNCS.EXCH.64 URZ, [UR6+0xb8], UR8 ;  /* 0x0000b80806ff75b2 */ /* 0x0004620008000100 */
[----:B------:R2:W1:Y:S01]  /*0cd0*/  SYNCS.EXCH.64 URZ, [UR6+0xc8], UR8 ;  /* 0x0000c80806ff75b2 */ /* 0x0004620008000100 */
[----:B------:R-:W-:Y:S01]  /*0ce0*/  NOP ;  /* 0x0000000000007918 */ /* 0x000fe20000000000 */
.L_x_14:
[----:B------:R-:W2:Y:S01]  /*0cf0*/  LDCU UR4, c[0x0][0x36c] ;  /* 0x00006d80ff0477ac */ /* 0x000ea20008000800 */
[----:B------:R-:W-:Y:S01]  /*0d00*/  ISETP.NE.OR P3, PT, R2, 0x2, !P3 ;  /* 0x000000020200780c */ /* 0x000fe20005f65670 */
[----:B------:R-:W-:Y:S01]  /*0d10*/  NOP ;  /* 0x0000000000007918 */ /* 0x000fe20000000000 */
[----:B------:R-:W-:Y:S01]  /*0d20*/  LOP3.LUT R14, R6, 0x1f, RZ, 0xc0, !PT ;  /* 0x0000001f060e7812 */ /* 0x000fe200078ec0ff */
[----:B------:R-:W-:Y:S02]  /*0d30*/  UISETP.NE.AND UP4, UPT, UR5, URZ, UPT ;  /* 0x000000ff0500728c */ /* 0x000fe4000bf85270 */
[----:B--2---:R-:W-:-:S09]  /*0d40*/  UISETP.EQ.U32.AND UP6, UPT, UR4, 0x1, UPT ;  /* 0x000000010400788c */ /* 0x004fd2000bfc2070 */
[----:B------:R-:W-:Y:S05]  /*0d50*/  BRA.U !UP6, `(.L_x_15) ;  /* 0x000000010e087547 */ /* 0x000fea000b800000 */
[----:B-1-34-:R-:W-:Y:S01]  /*0d60*/  UCGABAR_ARV ;  /* 0x00000000000079c7 */ /* 0x01afe20008000000 */
[----:B------:R-:W-:Y:S05]  /*0d70*/  BRA `(.L_x_16) ;  /* 0x0000000000047947 */ /* 0x000fea0003800000 */
.L_x_15:
[----:B-1-34-:R-:W-:Y:S01]  /*0d80*/  NOP ;  /* 0x0000000000007918 */ /* 0x01afe20000000000 */
.L_x_16:
[----:B------:R-:W1:Y:S01]  /*0d90*/  S2UR UR55, SR_CTAID.X ;  /* 0x00000000003779c3 */ /* 0x000e620000002500 */
[----:B------:R-:W-:-:S05]  /*0da0*/  CS2R.32 R3, SR_CgaSize ;  /* 0x0000000000037805 */ /* 0x000fca0000008a00 */
[----:B------:R-:W-:-:S05]  /*0db0*/  IMAD R3, R3, -0xa0, RZ ;  /* 0xffffff6003037824 */ /* 0x000fca00078e02ff */
[----:B------:R-:W-:-:S14]  /*0dc0*/  R2UR UR6, R3 ;  /* 0x00000000030672ca */ /* 0x000fdc00000e0000 */
[----:B------:R-:W2:Y:S01]  /*0dd0*/  LDCU UR6, c[0x0][UR6+0x2b0] ;  /* 0x00005600060677ac */ /* 0x000ea20008000800 */
[----:B------:R-:W-:Y:S02]  /*0de0*/  PRMT R4, RZ, 0x7610, R4 ;  /* 0x00007610ff047816 */ /* 0x000fe40000000004 */
[----:B------:R-:W-:-:S05]  /*0df0*/  CS2R.32 R3, SR_CgaSize ;  /* 0x0000000000037805 */ /* 0x000fca0000008a00 */
[----:B------:R-:W-:-:S05]  /*0e00*/  IMAD R3, R3, -0xa0, RZ ;  /* 0xffffff6003037824 */ /* 0x000fca00078e02ff */
[----:B------:R-:W-:-:S14]  /*0e10*/  R2UR UR4, R3 ;  /* 0x00000000030472ca */ /* 0x000fdc00000e0000 */
[----:B------:R-:W3:Y:S01]  /*0e20*/  LDCU UR4, c[0x0][UR4+0x2b4] ;  /* 0x00005680040477ac */ /* 0x000ee20008000800 */
[----:B------:R-:W4:Y:S01]  /*0e30*/  S2UR UR54, SR_CTAID.Y ;  /* 0x00000000003679c3 */ /* 0x000f220000002600 */
[----:B------:R-:W-:-:S05]  /*0e40*/  CS2R.32 R3, SR_CgaSize ;  /* 0x0000000000037805 */ /* 0x000fca0000008a00 */
[----:B------:R-:W-:-:S05]  /*0e50*/  IMAD R3, R3, -0xa0, RZ ;  /* 0xffffff6003037824 */ /* 0x000fca00078e02ff */
[----:B------:R-:W-:-:S14]  /*0e60*/  R2UR UR9, R3 ;  /* 0x00000000030972ca */ /* 0x000fdc00000e0000 */
[----:B------:R-:W3:Y:S01]  /*0e70*/  LDCU UR9, c[0x0][UR9+0x2a0] ;  /* 0x00005400090977ac */ /* 0x000ee20008000800 */
[----:B------:R-:W-:-:S05]  /*0e80*/  CS2R.32 R3, SR_CgaSize ;  /* 0x0000000000037805 */ /* 0x000fca0000008a00 */
[----:B------:R-:W-:-:S05]  /*0e90*/  IMAD R3, R3, -0xa0, RZ ;  /* 0xffffff6003037824 */ /* 0x000fca00078e02ff */
[----:B------:R-:W-:-:S14]  /*0ea0*/  R2UR UR8, R3 ;  /* 0x00000000030872ca */ /* 0x000fdc00000e0000 */
[----:B------:R-:W3:Y:S01]  /*0eb0*/  LDCU UR8, c[0x0][UR8+0x2a4] ;  /* 0x00005480080877ac */ /* 0x000ee20008000800 */
[----:B------:R-:W3:Y:S01]  /*0ec0*/  LDCU UR17, c[0x0][0xb24] ;  /* 0x00016480ff1177ac */ /* 0x000ee20008000800 */
[----:B------:R-:W3:Y:S01]  /*0ed0*/  LDCU UR13, c[0x0][0xb24] ;  /* 0x00016480ff0d77ac */ /* 0x000ee20008000800 */
[----:B-1----:R-:W-:-:S05]  /*0ee0*/  I2FP.F32.U32 R0, UR55 ;  /* 0x0000003700007c45 */ /* 0x002fca0008201000 */
[----:B--2---:R-:W-:Y:S01]  /*0ef0*/  FMUL R0, R0, UR6 ;  /* 0x0000000600007c20 */ /* 0x004fe20008400000 */
[----:B------:R-:W1:Y:S01]  /*0f00*/  LDCU UR6, c[0x0][0xb30] ;  /* 0x00016600ff0677ac */ /* 0x000e620008000800 */
[----:B----4-:R-:W-:Y:S02]  /*0f10*/  I2FP.F32.U32 R3, UR54 ;  /* 0x0000003600037c45 */ /* 0x010fe40008201000 */
[----:B------:R3:W2:Y:S03]  /*0f20*/  F2I.U32.TRUNC.NTZ R2, R0 ;  /* 0x0000000000027305 */ /* 0x0006a6000020f000 */
[----:B---3--:R-:W-:Y:S01]  /*0f30*/  FMUL R0, R3, UR4 ;  /* 0x0000000403007c20 */ /* 0x008fe20008400000 */
[----:B--2---:R-:W-:Y:S01]  /*0f40*/  R2UR UR49, R2 ;  /* 0x00000000023172ca */ /* 0x004fe200000e0000 */
[----:B------:R-:W-:-:S04]  /*0f50*/  ULOP3.LUT UR4, UR7, 0x1, URZ, 0xc0, !UPT ;  /* 0x0000000107047892 */ /* 0x000fc8000f8ec0ff */
[----:B------:R-:W2:Y:S01]  /*0f60*/  F2I.U32.TRUNC.NTZ R0, R0 ;  /* 0x0000000000007305 */ /* 0x000ea2000020f000 */
[----:B------:R-:W-:-:S04]  /*0f70*/  UISETP.NE.U32.AND UP0, UPT, UR4, 0x1, UPT ;  /* 0x000000010400788c */ /* 0x000fc8000bf05070 */
[----:B------:R-:W-:-:S03]  /*0f80*/  USEL UR4, URZ, 0x1e00, UP0 ;  /* 0x00001e00ff047887 */ /* 0x000fc60008000000 */
[----:B------:R-:W-:-:S04]  /*0f90*/  UIADD3 UR49, UPT, UPT, -UR49, URZ, URZ ;  /* 0x000000ff31317290 */ /* 0x000fc8000fffe1ff */
[----:B------:R-:W-:Y:S01]  /*0fa0*/  UIMAD UR49, UR9, UR49, UR55 ;  /* 0x00000031093172a4 */ /* 0x000fe2000f8e0237 */
[----:B--2---:R-:W-:-:S13]  /*0fb0*/  R2UR UR48, R0 ;  /* 0x00000000003072ca */ /* 0x004fda00000e0000 */
[----:B------:R-:W-:-:S04]  /*0fc0*/  UIADD3 UR48, UPT, UPT, -UR48, URZ, URZ ;  /* 0x000000ff30307290 */ /* 0x000fc8000fffe1ff */
[----:B------:R-:W-:Y:S01]  /*0fd0*/  UIMAD UR48, UR8, UR48, UR54 ;  /* 0x00000030083072a4 */ /* 0x000fe2000f8e0236 */
[----:B-1----:R-:W-:Y:S11]  /*0fe0*/  BRA.U UP4, `(.L_x_17) ;  /* 0x0000000104287547 */ /* 0x002ff6000b800000 */
[----:B------:R-:W-:-:S04]  /*0ff0*/  UISETP.NE.AND UP0, UPT, UR48, URZ, UPT ;  /* 0x000000ff3000728c */ /* 0x000fc8000bf05270 */
[----:B------:R-:W-:-:S04]  /*1000*/  UISETP.EQ.OR UP0, UPT, UR49, URZ, !UP0 ;  /* 0x000000ff3100728c */ /* 0x000fc8000c702670 */
[----:B------:R-:W-:Y:S02]  /*1010*/  USEL UR9, URZ, 0x1, !UP0 ;  /* 0x00000001ff097887 */ /* 0x000fe4000c000000 */
[----:B------:R-:W-:-:S04]  /*1020*/  UISETP.NE.AND UP0, UPT, UR48, URZ, UPT ;  /* 0x000000ff3000728c */ /* 0x000fc8000bf05270 */
[----:B------:R-:W-:Y:S02]  /*1030*/  USEL UR8, URZ, 0x2, UP0 ;  /* 0x00000002ff087887 */ /* 0x000fe40008000000 */
[----:B------:R-:W-:-:S04]  /*1040*/  UISETP.NE.AND UP0, UPT, UR49, 0x1, UPT ;  /* 0x000000013100788c */ /* 0x000fc8000bf05270 */
[----:B------:R-:W-:-:S04]  /*1050*/  USEL UR8, UR8, 0x2, UP0 ;  /* 0x0000000208087887 */ /* 0x000fc80008000000 */
[----:B------:R-:W-:-:S06]  /*1060*/  UIADD3 UR8, UPT, UPT, UR9, UR8, URZ ;  /* 0x0000000809087290 */ /* 0x000fcc000fffe0ff */
[----:B------:R-:W-:-:S04]  /*1070*/  MOV R0, UR8 ;  /* 0x0000000800007c02 */ /* 0x000fc80008000f00 */
[----:B------:R-:W-:-:S07]  /*1080*/  PRMT R4, R0, 0x7610, R4 ;  /* 0x0000761000047816 */ /* 0x000fce0000000004 */
.L_x_17:
[----:B------:R-:W1:Y:S01]  /*1090*/  S2UR UR36, SR_CTAID.Z ;  /* 0x00000000002479c3 */ /* 0x000e620000002700 */
[----:B------:R-:W-:-:S09]  /*10a0*/  UISETP.GE.AND UP0, UPT, UR17, 0x1, UPT ;  /* 0x000000011100788c */ /* 0x000fd2000bf06270 */
[----:B------:R-:W-:Y:S05]  /*10b0*/  BRA.U !UP0, `(.L_x_18) ;  /* 0x0000000108d47547 */ /* 0x000fea000b800000 */
[----:B------:R-:W2:Y:S01]  /*10c0*/  LDCU.128 UR8, c[0x0][0xb10] ;  /* 0x00016200ff0877ac */ /* 0x000ea20008000c00 */
[----:B------:R-:W3:Y:S01]  /*10d0*/  LDCU UR16, c[0x0][0xb0c] ;  /* 0x00016180ff1077ac */ /* 0x000ee20008000800 */
[----:B------:R-:W4:Y:S01]  /*10e0*/  LDCU UR19, c[0x0][0x370] ;  /* 0x00006e00ff1377ac */ /* 0x000f220008000800 */
[----:B------:R-:W1:Y:S01]  /*10f0*/  LDCU UR18, c[0x0][0x374] ;  /* 0x00006e80ff1277ac */ /* 0x000e620008000800 */
[----:B------:R-:W1:Y:S01]  /*1100*/  LDCU UR12, c[0x0][0xb20] ;  /* 0x00016400ff0c77ac */ /* 0x000e620008000800 */
[----:B--2---:R-:W-:Y:S02]  /*1110*/  UIMAD.WIDE.U32 UR14, UR55, UR8, URZ ;  /* 0x00000008370e72a5 */ /* 0x004fe4000f8e00ff */
[----:B---3--:R-:W-:Y:S02]  /*1120*/  UISETP.NE.AND UP0, UPT, UR16, 0x1, UPT ;  /* 0x000000011000788c */ /* 0x008fe4000bf05270 */
[----:B------:R-:W-:Y:S02]  /*1130*/  UIMAD.WIDE.U32 UR22, UR54, UR11, URZ ;  /* 0x0000000b361672a5 */ /* 0x000fe4000f8e00ff */
[----:B----4-:R-:W-:-:S02]  /*1140*/  UIMAD.WIDE.U32 UR20, UR19, UR8, URZ ;  /* 0x00000008131472a5 */ /* 0x010fc4000f8e00ff */
[----:B------:R-:W-:Y:S01]  /*1150*/  UISETP.NE.AND UP1, UPT, UR17, 0x1, UPT ;  /* 0x000000011100788c */ /* 0x000fe2000bf25270 */
[----:B------:R-:W-:Y:S02]  /*1160*/  UMOV UR8, UR15 ;  /* 0x0000000f00087c82 */ /* 0x000fe40008000000 */
[----:B------:R-:W2:Y:S01]  /*1170*/  LDCU.64 UR14, c[0x0][0xb28] ;  /* 0x00016500ff0e77ac */ /* 0x000ea20008000a00 */
[----:B------:R-:W-:Y:S01]  /*1180*/  USHF.R.U32.HI UR8, URZ, UR9, UR8 ;  /* 0x00000009ff087299 */ /* 0x000fe20008011608 */
[----:B------:R-:W-:-:S03]  /*1190*/  UMOV UR20, UR21 ;  /* 0x0000001500147c82 */ /* 0x000fc60008000000 */
[----:B------:R-:W-:Y:S02]  /*11a0*/  USEL UR8, UR55, UR8, !UP0 ;  /* 0x0000000837087287 */ /* 0x000fe4000c000000 */
[----:B------:R-:W-:Y:S02]  /*11b0*/  @UP0 USHF.R.U32.HI UR19, URZ, UR9, UR20 ;  /* 0x00000009ff130299 */ /* 0x000fe40008011614 */
[----:B------:R-:W-:Y:S02]  /*11c0*/  UISETP.NE.AND UP0, UPT, UR10, 0x1, UPT ;  /* 0x000000010a00788c */ /* 0x000fe4000bf05270 */
[----:B-1----:R-:W-:Y:S01]  /*11d0*/  UIMAD.WIDE.U32 UR20, UR18, UR11, URZ ;  /* 0x0000000b121472a5 */ /* 0x002fe2000f8e00ff */
[----:B------:R-:W-:Y:S02]  /*11e0*/  UMOV UR9, UR23 ;  /* 0x0000001700097c82 */ /* 0x000fe40008000000 */
[----:B------:R-:W-:-:S04]  /*11f0*/  USHF.R.U32.HI UR9, URZ, UR12, UR9 ;  /* 0x0000000cff097299 */ /* 0x000fc80008011609 */
[----:B------:R-:W-:Y:S01]  /*1200*/  UMOV UR20, UR21 ;  /* 0x0000001500147c82 */ /* 0x000fe20008000000 */
[----:B------:R-:W-:Y:S02]  /*1210*/  USEL UR9, UR54, UR9, !UP0 ;  /* 0x0000000936097287 */ /* 0x000fe4000c000000 */
[----:B------:R-:W-:Y:S02]  /*1220*/  @UP0 USHF.R.U32.HI UR18, URZ, UR12, UR20 ;  /* 0x0000000cff120299 */ /* 0x000fe40008011614 */
[----:B--2---:R-:W-:Y:S02]  /*1230*/  UIMAD.WIDE.U32 UR20, UR19, UR14, URZ ;  /* 0x0000000e131472a5 */ /* 0x004fe4000f8e00ff */
[----:B------:R-:W-:-:S05]  /*1240*/  UIMAD.WIDE.U32 UR22, UR18, UR14, URZ ;  /* 0x0000000e121672a5 */ /* 0x000fca000f8e00ff */
[----:B------:R-:W-:Y:S02]  /*1250*/  UMOV UR20, UR21 ;  /* 0x0000001500147c82 */ /* 0x000fe40008000000 */
[----:B------:R-:W-:Y:S01]  /*1260*/  UMOV UR11, UR23 ;  /* 0x00000017000b7c82 */ /* 0x000fe20008000000 */
[----:B------:R-:W-:Y:S02]  /*1270*/  @UP1 USHF.R.U32.HI UR19, URZ, UR15, UR20 ;  /* 0x0000000fff131299 */ /* 0x000fe40008011614 */
[----:B------:R-:W-:Y:S02]  /*1280*/  @UP1 USHF.R.U32.HI UR18, URZ, UR15, UR11 ;  /* 0x0000000fff121299 */ /* 0x000fe4000801160b */
[----:B------:R-:W-:Y:S02]  /*1290*/  UIMAD UR11, UR19, UR17, URZ ;  /* 0x00000011130b72a4 */ /* 0x000fe4000f8e02ff */
[----:B------:R-:W-:Y:S02]  /*12a0*/  UIMAD UR18, UR18, UR17, URZ ;  /* 0x00000011121272a4 */ /* 0x000fe4000f8e02ff */
[----:B------:R-:W-:-:S02]  /*12b0*/  UIMAD.WIDE.U32 UR22, UR9, UR14, URZ ;  /* 0x0000000e091672a5 */ /* 0x000fc4000f8e00ff */
[----:B------:R-:W-:Y:S02]  /*12c0*/  UISETP.GE.AND UP0, UPT, UR9, UR18, UPT ;  /* 0x000000120900728c */ /* 0x000fe4000bf06270 */
[----:B------:R-:W-:Y:S02]  /*12d0*/  UIMAD.WIDE.U32 UR20, UR8, UR14, URZ ;  /* 0x0000000e081472a5 */ /* 0x000fe4000f8e00ff */
[----:B------:R-:W-:Y:S02]  /*12e0*/  UISETP.GE.OR UP0, UPT, UR8, UR11, UP0 ;  /* 0x0000000b0800728c */ /* 0x000fe40008706670 */
[----:B------:R-:W-:Y:S01]  /*12f0*/  UIADD3 UR14, UPT, UPT, -UR9, URZ, URZ ;  /* 0x000000ff090e7290 */ /* 0x000fe2000fffe1ff */
[----:B------:R-:W-:Y:S02]  /*1300*/  UMOV UR11, UR23 ;  /* 0x00000017000b7c82 */ /* 0x000fe40008000000 */
[----:B------:R-:W-:Y:S02]  /*1310*/  USHF.R.U32.HI UR11, URZ, UR15, UR11 ;  /* 0x0000000fff0b7299 */ /* 0x000fe4000801160b */
[----:B------:R-:W-:-:S02]  /*1320*/  UIMAD UR14, UR10, UR14, UR54 ;  /* 0x0000000e0a0e72a4 */ /* 0x000fc4000f8e0236 */
[----:B------:R-:W-:Y:S02]  /*1330*/  USEL UR11, UR9, UR11, !UP1 ;  /* 0x0000000b090b7287 */ /* 0x000fe4000c800000 */
[----:B------:R-:W-:Y:S02]  /*1340*/  @!UP0 UMOV UR18, UR21 ;  /* 0x0000001500128c82 */ /* 0x000fe40008000000 */
[----:B------:R-:W-:Y:S02]  /*1350*/  @!UP0 USHF.R.U32.HI UR18, URZ, UR15, UR18 ;  /* 0x0000000fff128299 */ /* 0x000fe40008011612 */
[----:B------:R-:W-:Y:S02]  /*1360*/  UIADD3 UR12, UPT, UPT, -UR11, URZ, URZ ;  /* 0x000000ff0b0c7290 */ /* 0x000fe4000fffe1ff */
[----:B------:R-:W-:Y:S02]  /*1370*/  @!UP0 USEL UR18, UR8, UR18, !UP1 ;  /* 0x0000001208128287 */ /* 0x000fe4000c800000 */
[----:B------:R-:W-:-:S02]  /*1380*/  UIMAD UR12, UR17, UR12, UR9 ;  /* 0x0000000c110c72a4 */ /* 0x000fc4000f8e0209 */
[----:B------:R-:W-:Y:S02]  /*1390*/  UIADD3 UR15, UPT, UPT, -UR8, URZ, URZ ;  /* 0x000000ff080f7290 */ /* 0x000fe4000fffe1ff */
[----:B------:R-:W-:Y:S02]  /*13a0*/  @!UP0 UIMAD UR12, UR12, UR19, UR18 ;  /* 0x000000130c0c82a4 */ /* 0x000fe4000f8e0212 */
[----:B------:R-:W-:Y:S02]  /*13b0*/  @!UP0 UIADD3 UR11, UPT, UPT, UR11, -UR18, URZ ;  /* 0x800000120b0b8290 */ /* 0x000fe4000fffe0ff */
[----:B------:R-:W-:Y:S02]  /*13c0*/  UIMAD UR15, UR16, UR15, UR55 ;  /* 0x0000000f100f72a4 */ /* 0x000fe4000f8e0237 */
[----:B------:R-:W-:-:S03]  /*13d0*/  @!UP0 UIMAD UR9, UR11, UR17, UR8 ;  /* 0x000000110b0982a4 */ /* 0x000fc6000f8e0208 */
[----:B------:R-:W-:Y:S01]  /*13e0*/  @!UP0 UMOV UR8, UR12 ;  /* 0x0000000c00088c82 */ /* 0x000fe20008000000 */
[----:B------:R-:W-:Y:S02]  /*13f0*/  UIMAD UR54, UR9, UR10, UR14 ;  /* 0x0000000a093672a4 */ /* 0x000fe4000f8e020e */
[----:B------:R-:W-:-:S12]  /*1400*/  UIMAD UR55, UR8, UR16, UR15 ;  /* 0x00000010083772a4 */ /* 0x000fd8000f8e020f */
.L_x_18:
[----:B------:R-:W-:-:S09]  /*1410*/  UISETP.NE.AND UP0, UPT, UR6, 0x1, UPT ;  /* 0x000000010600788c */ /* 0x000fd2000bf05270 */
[----:B------:R-:W-:Y:S05]  /*1420*/  BRA.U UP0, `(.L_x_19) ;  /* 0x0000000100447547 */ /* 0x000fea000b800000 */
[----:B------:R-:W2:Y:S01]  /*1430*/  LDCU.128 UR8, c[0x0][0xb10] ;  /* 0x00016200ff0877ac */ /* 0x000ea20008000c00 */
[----:B------:R-:W3:Y:S01]  /*1440*/  LDCU UR12, c[0x0][0xb0c] ;  /* 0x00016180ff0c77ac */ /* 0x000ee20008000800 */
[----:B------:R-:W4:Y:S01]  /*1450*/  LDCU UR6, c[0x0][0xb20] ;  /* 0x00016400ff0677ac */ /* 0x000f220008000800 */
[----:B--2---:R-:W-:Y:S02]  /*1460*/  UIMAD.WIDE.U32 UR16, UR55, UR8, URZ ;  /* 0x00000008371072a5 */ /* 0x004fe4000f8e00ff */
[----:B------:R-:W-:Y:S02]  /*1470*/  UIMAD.WIDE.U32 UR14, UR54, UR11, URZ ;  /* 0x0000000b360e72a5 */ /* 0x000fe4000f8e00ff */
[----:B---3--:R-:W-:-:S03]  /*1480*/  UISETP.NE.AND UP0, UPT, UR12, 0x1, UPT ;  /* 0x000000010c00788c */ /* 0x008fc6000bf05270 */
[----:B------:R-:W-:Y:S02]  /*1490*/  UMOV UR8, UR17 ;  /* 0x0000001100087c82 */ /* 0x000fe40008000000 */
[----:B------:R-:W-:Y:S01]  /*14a0*/  USHF.R.U32.HI UR8, URZ, UR9, UR8 ;  /* 0x00000009ff087299 */ /* 0x000fe20008011608 */
[----:B------:R-:W-:-:S03]  /*14b0*/  UMOV UR14, UR15 ;  /* 0x0000000f000e7c82 */ /* 0x000fc60008000000 */
[----:B------:R-:W-:Y:S02]  /*14c0*/  USEL UR8, UR55, UR8, !UP0 ;  /* 0x0000000837087287 */ /* 0x000fe4000c000000 */
[----:B------:R-:W-:Y:S02]  /*14d0*/  UISETP.NE.AND UP0, UPT, UR10, 0x1, UPT ;  /* 0x000000010a00788c */ /* 0x000fe4000bf05270 */
[----:B----4-:R-:W-:-:S04]  /*14e0*/  USHF.R.U32.HI UR6, URZ, UR6, UR14 ;  /* 0x00000006ff067299 */ /* 0x010fc8000801160e */
[----:B------:R-:W-:-:S04]  /*14f0*/  USEL UR6, UR54, UR6, !UP0 ;  /* 0x0000000636067287 */ /* 0x000fc8000c000000 */
[----:B------:R-:W-:Y:S02]  /*1500*/  UIADD3 UR9, UPT, UPT, UR8, -UR6, URZ ;  /* 0x8000000608097290 */ /* 0x000fe4000fffe0ff */
[----:B------:R-:W-:Y:S02]  /*1510*/  UIADD3 UR6, UPT, UPT, -UR8, UR6, URZ ;  /* 0x0000000608067290 */ /* 0x000fe4000fffe1ff */
[----:B------:R-:W-:Y:S02]  /*1520*/  UIMAD UR54, UR9, UR10, UR54 ;  /* 0x0000000a093672a4 */ /* 0x000fe4000f8e0236 */
[----:B------:R-:W-:-:S12]  /*1530*/  UIMAD UR55, UR6, UR12, UR55 ;  /* 0x0000000c063772a4 */ /* 0x000fd8000f8e0237 */
.L_x_19:
[----:B------:R-:W-:Y:S01]  /*1540*/  UISETP.NE.AND UP0, UPT, UR5, 0x2, UPT ;  /* 0x000000020500788c */ /* 0x000fe2000bf05270 */
[----:B------:R-:W-:Y:S09]  /*1550*/  BRA.U !UP6, `(.L_x_20) ;  /* 0x000000010e0c7547 */ /* 0x000ff2000b800000 */
[----:B------:R-:W-:Y:S01]  /*1560*/  UCGABAR_WAIT ;  /* 0x0000000000007dc7 */ /* 0x000fe20008000000 */
[----:B------:R-:W-:Y:S01]  /*1570*/  CCTL.IVALL ;  /* 0x00000000ff00798f */ /* 0x000fe20002000000 */
[----:B------:R-:W-:Y:S05]  /*1580*/  BRA `(.L_x_21) ;  /* 0x0000000000047947 */ /* 0x000fea0003800000 */
.L_x_20:
[----:B------:R-:W-:Y:S06]  /*1590*/  BAR.SYNC.DEFER_BLOCKING 0x0 ;  /* 0x0000000000007b1d */ /* 0x000fec0000010000 */
.L_x_21:
[----:B------:R-:W-:Y:S05]  /*15a0*/  BRA.U UP0, `(.L_x_22) ;  /* 0x0000001100dc7547 */ /* 0x000fea000b800000 */
[----:B------:R-:W2:Y:S01]  /*15b0*/  LDCU UR39, c[0x0][0x38c] ;  /* 0x00007180ff2777ac */ /* 0x000ea20008000800 */
[----:B------:R-:W-:Y:S01]  /*15c0*/  PLOP3.LUT P1, PT, PT, PT, UP3, 0x80, 0x8 ;  /* 0x000000000008781c */ /* 0x000fe20003f2f038 */
[----:B------:R-:W-:Y:S01]  /*15d0*/  HFMA2 R12, -RZ, RZ, 0, 0 ;  /* 0x00000000ff0c7431 */ /* 0x000fe200000001ff */
[----:B------:R-:W-:Y:S01]  /*15e0*/  ISETP.EQ.OR P2, PT, R14, RZ, P3 ;  /* 0x000000ff0e00720c */ /* 0x000fe20001f42670 */
[----:B------:R-:W-:Y:S01]  /*15f0*/  UISETP.NE.AND UP1, UPT, UR5, URZ, UPT ;  /* 0x000000ff0500728c */ /* 0x000fe2000bf25270 */
[----:B------:R-:W-:Y:S01]  /*1600*/  PLOP3.LUT P1, PT, P1, PT, PT, 0x8, 0x80 ;  /* 0x000000000080781c */ /* 0x000fe20000f2e170 */
[----:B------:R-:W-:Y:S01]  /*1610*/  USEL UR21, URZ, 0x1, UP5 ;  /* 0x00000001ff157887 */ /* 0x000fe2000a800000 */
[----:B------:R-:W-:Y:S01]  /*1620*/  IMAD.MOV.U32 R0, RZ, RZ, 0x1 ;  /* 0x00000001ff007424 */ /* 0x000fe200078e00ff */
[----:B------:R-:W-:Y:S01]  /*1630*/  MOV R11, 0x1 ;  /* 0x00000001000b7802 */ /* 0x000fe20000000f00 */
[----:B------:R-:W-:Y:S01]  /*1640*/  IMAD.MOV.U32 R9, RZ, RZ, RZ ;  /* 0x000000ffff097224 */ /* 0x000fe200078e00ff */
[----:B------:R-:W3:Y:S01]  /*1650*/  LDCU UR23, c[0x0][0x370] ;  /* 0x00006e00ff1777ac */ /* 0x000ee20008000800 */
[----:B------:R-:W-:Y:S01]  /*1660*/  IMAD.MOV.U32 R10, RZ, RZ, RZ ;  /* 0x000000ffff0a7224 */ /* 0x000fe200078e00ff */
[----:B------:R-:W4:Y:S01]  /*1670*/  LDCU.64 UR42, c[0x0][0x348] ;  /* 0x00006900ff2a77ac */ /* 0x000f220008000a00 */
[----:B--2---:R-:W-:-:S02]  /*1680*/  UIADD3 UR6, UPT, UPT, UR39, 0x7f, URZ ;  /* 0x0000007f27067890 */ /* 0x004fc4000fffe0ff */
[----:B------:R-:W-:Y:S02]  /*1690*/  UIADD3 UR5, UPT, UPT, UR39, -0x1, URZ ;  /* 0xffffffff27057890 */ /* 0x000fe4000fffe0ff */
[----:B------:R-:W-:Y:S02]  /*16a0*/  USHF.R.S32.HI UR41, URZ, 0x1f, UR6 ;  /* 0x0000001fff297899 */ /* 0x000fe40008011406 */
[----:B------:R-:W-:Y:S02]  /*16b0*/  UISETP.GE.U32.AND UP2, UPT, UR5, -0xff, UPT ;  /* 0xffffff010500788c */ /* 0x000fe4000bf46070 */
[----:B------:R-:W-:Y:S02]  /*16c0*/  ULEA.HI UR41, UR41, UR6, URZ, 0x7 ;  /* 0x0000000629297291 */ /* 0x000fe4000f8f38ff */
[----:B------:R-:W-:Y:S02]  /*16d0*/  USHF.R.U32.HI UR37, URZ, 0x6, UR4 ;  /* 0x00000006ff257899 */ /* 0x000fe40008011604 */
[----:B------:R-:W-:-:S02]  /*16e0*/  USHF.R.S32.HI UR41, URZ, 0x7, UR41 ;  /* 0x00000007ff297899 */ /* 0x000fc40008011429 */
[----:B------:R-:W-:Y:S02]  /*16f0*/  UIADD3 UR39, UPT, UPT, UR39, 0xfe, URZ ;  /* 0x000000fe27277890 */ /* 0x000fe4000fffe0ff */
[----:B------:R-:W-:Y:S01]  /*1700*/  UISETP.LT.U32.AND UP0, UPT, UR41, 0x2, UPT ;  /* 0x000000022900788c */ /* 0x000fe2000bf01070 */
[----:B------:R-:W2:Y:S03]  /*1710*/  LDCU UR22, c[0x0][0x374] ;  /* 0x00006e80ff1677ac */ /* 0x000ea60008000800 */
[----:B------:R-:W-:Y:S02]  /*1720*/  USEL UR40, UR41, 0x2, UP0 ;  /* 0x0000000229287887 */ /* 0x000fe40008000000 */
[----:B------:R-:W-:Y:S02]  /*1730*/  USEL UR21, UR21, 0x2, UP1 ;  /* 0x0000000215157887 */ /* 0x000fe40008800000 */
[----:B------:R-:W-:-:S02]  /*1740*/  UIADD3 UR15, UPT, UPT, UR40, -0x1, URZ ;  /* 0xffffffff280f7890 */ /* 0x000fc4000fffe0ff */
[----:B------:R-:W-:Y:S02]  /*1750*/  @UP2 UIADD3 UR15, UPT, UPT, UR40, URZ, URZ ;  /* 0x000000ff280f2290 */ /* 0x000fe4000fffe0ff */
[----:B------:R-:W-:Y:S02]  /*1760*/  UIADD3 UR38, UPT, UPT, UR41, -UR40, URZ ;  /* 0x8000002829267290 */ /* 0x000fe4000fffe0ff */
[----:B------:R-:W-:Y:S01]  /*1770*/  UIADD3 UR15, UPT, UPT, UR15, 0x1, URZ ;  /* 0x000000010f0f7890 */ /* 0x000fe2000fffe0ff */
[----:B---34-:R-:W-:-:S11]  /*1780*/  UMOV UR31, URZ ;  /* 0x000000ff001f7c82 */ /* 0x018fd60008000000 */
.L_x_42:
[----:B------:R-:W-:Y:S01]  /*1790*/  UISETP.NE.AND UP0, UPT, UR7, URZ, UPT ;  /* 0x000000ff0700728c */ /* 0x000fe2000bf05270 */
[----:B------:R-:W3:Y:S08]  /*17a0*/  S2UR UR7, SR_CgaCtaId ;  /* 0x00000000000779c3 */ /* 0x000ef00000008800 */
[----:B------:R-:W-:Y:S05]  /*17b0*/  BRA.U UP0, `(.L_x_23) ;  /* 0x0000000100347547 */ /* 0x000fea000b800000 */
[----:B------:R-:W4:Y:S01]  /*17c0*/  S2R R2, SR_CgaCtaId ;  /* 0x0000000000027919 */ /* 0x000f220000008800 */
[----:B------:R-:W-:-:S04]  /*17d0*/  MOV R3, 0x400 ;  /* 0x0000040000037802 */ /* 0x000fc80000000f00 */
[----:B----4-:R-:W-:Y:S02]  /*17e0*/  LEA R2, R2, R3, 0x18 ;  /* 0x0000000302027211 */ /* 0x010fe400078ec0ff */
[----:B------:R-:W-:-:S03]  /*17f0*/  SHF.L.U32 R3, R11, 0x1f, RZ ;  /* 0x0000001f0b037819 */ /* 0x000fc600000006ff */
[----:B------:R-:W-:-:S04]  /*1800*/  IMAD R2, R10, 0x8, R2 ;  /* 0x000000080a027824 */ /* 0x000fc800078e0202 */
[----:B------:R-:W4:Y:S02]  /*1810*/  SYNCS.PHASECHK.TRANS64.TRYWAIT P0, [R2+URZ+0xc0], R3 ;  /* 0x0000c003020075a7 */ /* 0x000f2400080011ff */
[----:B----4-:R-:W-:Y:S05]  /*1820*/  @!P0 BRA `(.L_x_24) ;  /* 0x0000008c003c8947 */ /* 0x010fea0003800000 */
.L_x_121:
[----:B------:R4:W-:Y:S02]  /*1830*/  SYNCS.ARRIVE.TRANS64.A1T0 RZ, [R2+URZ+0xb0], RZ ;  /* 0x0000b0ff02ff79a7 */ /* 0x0009e400081000ff */
[----:B----4-:R-:W-:-:S05]  /*1840*/  VIADD R2, R10, 0x1 ;  /* 0x000000010a027836 */ /* 0x010fca0000000000 */
[----:B------:R-:W-:-:S04]  /*1850*/  ISETP.NE.AND P0, PT, R2, 0x2, PT ;  /* 0x000000020200780c */ /* 0x000fc80003f05270 */
[----:B------:R-:W-:Y:S02]  /*1860*/  SEL R3, RZ, 0x1, P0 ;  /* 0x00000001ff037807 */ /* 0x000fe40000000000 */
[----:B------:R-:W-:Y:S02]  /*1870*/  SEL R10, R2, RZ, P0 ;  /* 0x000000ff020a7207 */ /* 0x000fe40000000000 */
[----:B------:R-:W-:-:S07]  /*1880*/  LOP3.LUT R11, R11, R3, RZ, 0x3c, !PT ;  /* 0x000000030b0b7212 */ /* 0x000fce00078e3cff */
.L_x_23:
[----:B------:R-:W-:Y:S01]  /*1890*/  UMOV UR14, 0x400 ;  /* 0x00000400000e7882 */ /* 0x000fe20000000000 */
[----:B------:R-:W-:Y:S01]  /*18a0*/  SHF.L.U32 R2, R0, 0x1f, RZ ;  /* 0x0000001f00027819 */ /* 0x000fe200000006ff */
[----:B---3--:R-:W-:Y:S02]  /*18b0*/  ULEA UR14, UR7, UR14, 0x18 ;  /* 0x0000000e070e7291 */ /* 0x008fe4000f8ec0ff */
[----:B------:R-:W-:Y:S02]  /*18c0*/  UISETP.GE.U32.AND UP0, UPT, UR39, 0xff, UPT ;  /* 0x000000ff2700788c */ /* 0x000fe4000bf06070 */
[----:B------:R-:W-:Y:S02]  /*18d0*/  ULEA UR5, UR31, UR14, 0x3 ;  /* 0x0000000e1f057291 */ /* 0x000fe4000f8e18ff */
[----:B------:R-:W-:Y:S02]  /*18e0*/  USHF.L.U32 UR35, UR55, 0x6, URZ ;  /* 0x0000000637237899 */ /* 0x000fe400080006ff */
[----:B------:R-:W-:Y:S01]  /*18f0*/  UIMAD UR19, UR54, 0xf0, UR37 ;  /* 0x000000f0361378a4 */ /* 0x000fe2000f8e0225 */
[----:B------:R-:W-:-:S04]  /*1900*/  UMOV UR44, URZ ;  /* 0x000000ff002c7c82 */ /* 0x000fc80008000000 */
[----:B------:R3:W4:Y:S01]  /*1910*/  SYNCS.PHASECHK.TRANS64.TRYWAIT P0, [UR5+0x10], R2 ;  /* 0x00001002ff0075a7 */ /* 0x0007220008001105 */
[----:B------:R-:W-:Y:S06]  /*1920*/  BRA.U !UP0, `(.L_x_25) ;  /* 0x0000000108f07547 */ /* 0x000fec000b800000 */
[----:B------:R-:W-:Y:S01]  /*1930*/  UMOV UR45, URZ ;  /* 0x000000ff002d7c82 */ /* 0x000fe20008000000 */
[----:B------:R-:W-:-:S05]  /*1940*/  UMOV UR6, UR31 ;  /* 0x0000001f00067c82 */ /* 0x000fca0008000000 */
.L_x_31:
[----:B----4-:R-:W-:Y:S01]  /*1950*/  @!P3 MOV R3, 0x13000 ;  /* 0x000130000003b802 */ /* 0x010fe20000000f00 */
[----:B------:R-:W-:Y:S01]  /*1960*/  ULEA UR33, UR6, UR14, 0x3 ;  /* 0x0000000e06217291 */ /* 0x000fe2000f8e18ff */
[----:B--2-4-:R-:W-:Y:S11]  /*1970*/  @P0 BRA `(.L_x_26) ;  /* 0x00000000000c0947 */ /* 0x014ff60003800000 */
[----:B---3--:R-:W-:Y:S04]  /*1980*/  SHF.L.U32 R2, R0, 0x1f, RZ ;  /* 0x0000001f00027819 */ /* 0x008fe800000006ff */
[----:B------:R-:W3:Y:S02]  /*1990*/  SYNCS.PHASECHK.TRANS64.TRYWAIT P0, [UR33+0x10], R2 ;  /* 0x00001002ff0075a7 */ /* 0x000ee40008001121 */
[----:B---3--:R-:W-:Y:S05]  /*19a0*/  @!P0 BRA `(.L_x_27) ;  /* 0x0000008800f08947 */ /* 0x008fea0003800000 */
.L_x_26:
[----:B------:R4:W-:Y:S01]  /*19b0*/  @!P3 SYNCS.ARRIVE.TRANS64 RZ, [UR33], R3 ;  /* 0x00000003ffffb9a7 */ /* 0x0009e20008000021 */
[----:B------:R-:W-:Y:S04]  /*19c0*/  ULOP3.LUT UR5, UR21, 0x2, URZ, 0xfc, !UPT ;  /* 0x0000000215057892 */ /* 0x000fe8000f8efcff */
[----:B------:R-:W-:Y:S09]  /*19d0*/  UISETP.NE.AND UP0, UPT, UR5, 0x2, UPT ;  /* 0x000000020500788c */ /* 0x000ff2000bf05270 */
[----:B------:R-:W-:Y:S05]  /*19e0*/  BRA.U UP0, `(.L_x_28) ;  /* 0x0000000100047547 */ /* 0x000fea000b800000 */
[----:B-12---:R-:W-:Y:S05]  /*19f0*/  BPT.TRAP 0x1 ;  /* 0x000000040000795c */ /* 0x006fea0000300000 */
.L_x_28:
[----:B------:R-:W-:Y:S04]  /*1a00*/  BSSY.RECONVERGENT B0, `(.L_x_29) ;  /* 0x0000003000007945 */ /* 0x000fe80003800200 */
[----:B------:R-:W-:Y:S05]  /*1a10*/  @P2 BRA `(.L_x_30) ;  /* 0x0000000000042947 */ /* 0x000fea0003800000 */
[----:B-12---:R-:W-:Y:S05]  /*1a20*/  BPT.TRAP 0x1 ;  /* 0x000000040000795c */ /* 0x006fea0000300000 */
.L_x_30:
[----:B-12---:R-:W-:Y:S05]  /*1a30*/  BSYNC.RECONVERGENT B0 ;  /* 0x0000000000007941 */ /* 0x006fea0003800200 */
.L_x_29:
[----:B------:R-:W-:Y:S02]  /*1a40*/  UIADD3 UR31, UPT, UPT, UR6, 0x1, URZ ;  /* 0x00000001061f7890 */ /* 0x000fe4000fffe0ff */
[----:B------:R-:W-:Y:S02]  /*1a50*/  UIADD3 UR52, UP1, UPT, UR42, 0x80, URZ ;  /* 0x000000802a347890 */ /* 0x000fe4000ff3e0ff */
[----:B------:R-:W-:Y:S02]  /*1a60*/  UISETP.NE.AND UP0, UPT, UR31, 0x2, UPT ;  /* 0x000000021f00788c */ /* 0x000fe4000bf05270 */
[----:B------:R-:W-:Y:S02]  /*1a70*/  ULEA UR24, UR6, UR14, 0xe ;  /* 0x0000000e06187291 */ /* 0x000fe4000f8e70ff */
[----:B------:R-:W-:Y:S02]  /*1a80*/  USEL UR8, URZ, 0x1, UP0 ;  /* 0x00000001ff087887 */ /* 0x000fe40008000000 */
[----:B------:R-:W-:Y:S02]  /*1a90*/  USEL UR31, UR31, URZ, UP0 ;  /* 0x000000ff1f1f7287 */ /* 0x000fe40008000000 */
[----:B------:R-:W-:Y:S02]  /*1aa0*/  USHF.L.U32 UR34, UR45, 0x7, URZ ;  /* 0x000000072d227899 */ /* 0x000fe400080006ff */
[----:B------:R-:W-:Y:S01]  /*1ab0*/  ULEA UR5, UR31, UR14, 0x3 ;  /* 0x0000000e1f057291 */ /* 0x000fe2000f8e18ff */
[----:B------:R-:W-:Y:S01]  /*1ac0*/  LOP3.LUT R0, R0, UR8, RZ, 0x3c, !PT ;  /* 0x0000000800007c12 */ /* 0x000fe2000f8e3cff */
[----:B------:R-:W-:Y:S02]  /*1ad0*/  UIADD3.X UR53, UPT, UPT, URZ, UR43, URZ, UP1, !UPT ;  /* 0x0000002bff357290 */ /* 0x000fe40008ffe4ff */
[----:B------:R-:W-:Y:S01]  /*1ae0*/  UIADD3 UR32, UPT, UPT, UR24, 0xf300, URZ ;  /* 0x0000f30018207890 */ /* 0x000fe2000fffe0ff */
[----:B---3--:R-:W-:Y:S01]  /*1af0*/  SHF.L.U32 R2, R0, 0x1f, RZ ;  /* 0x0000001f00027819 */ /* 0x008fe200000006ff */
[----:B------:R-:W-:Y:S02]  /*1b00*/  UIADD3 UR26, UPT, UPT, UR34, 0x40, URZ ;  /* 0x00000040221a7890 */ /* 0x000fe4000fffe0ff */
[----:B------:R-:W-:Y:S01]  /*1b10*/  UIADD3 UR24, UPT, UPT, UR24, 0x11300, URZ ;  /* 0x0001130018187890 */ /* 0x000fe2000fffe0ff */
[----:B------:R1:W2:Y:S01]  /*1b20*/  SYNCS.PHASECHK.TRANS64.TRYWAIT P0, [UR5+0x10], R2 ;  /* 0x00001002ff0075a7 */ /* 0x0002a20008001105 */
[----:B------:R-:W-:Y:S01]  /*1b30*/  UMOV UR50, 0x0 ;  /* 0x0000000000327882 */ /* 0x000fe20000000000 */
[----:B------:R-:W-:Y:S01]  /*1b40*/  UMOV UR51, 0x10000000 ;  /* 0x1000000000337882 */ /* 0x000fe20000000000 */
[----:B------:R-:W-:Y:S01]  /*1b50*/  UIMAD UR5, UR6, 0x7800, UR4 ;  /* 0x00007800060578a4 */ /* 0x000fe2000f8e0204 */
[----:B------:R-:W-:Y:S01]  /*1b60*/  UTMALDG.3D [UR32], [UR52], desc[UR50] ;  /* 0x00003220340075b4 */ /* 0x000fe20008011000 */
[----:B------:R-:W-:Y:S02]  /*1b70*/  UIADD3 UR46, UP0, UPT, UR42, 0x180, URZ ;  /* 0x000001802a2e7890 */ /* 0x000fe4000ff1e0ff */
[----:B------:R-:W-:Y:S01]  /*1b80*/  ULEA UR5, UR5, UR14, 0x1 ;  /* 0x0000000e05057291 */ /* 0x000fe2000f8e08ff */
[----:B------:R-:W-:Y:S01]  /*1b90*/  UMOV UR25, UR33 ;  /* 0x0000002100197c82 */ /* 0x000fe20008000000 */
[----:B------:R-:W-:Y:S01]  /*1ba0*/  UMOV UR27, UR35 ;  /* 0x00000023001b7c82 */ /* 0x000fe20008000000 */
[----:B------:R-:W-:Y:S01]  /*1bb0*/  UMOV UR28, UR36 ;  /* 0x00000024001c7c82 */ /* 0x000fe20008000000 */
[----:B------:R-:W-:Y:S01]  /*1bc0*/  UIADD3.X UR47, UPT, UPT, URZ, UR43, URZ, UP0, !UPT ;  /* 0x0000002bff2f7290 */ /* 0x000fe200087fe4ff */
[----:B------:R-:W-:Y:S01]  /*1bd0*/  UTMALDG.3D [UR24], [UR52], desc[UR50] ;  /* 0x00003218340075b4 */ /* 0x000fe20008011000 */
[----:B------:R-:W-:Y:S02]  /*1be0*/  UIADD3 UR16, UPT, UPT, UR5, 0x17300, URZ ;  /* 0x0001730005107890 */ /* 0x000fe4000fffe0ff */
[----:B------:R-:W-:Y:S01]  /*1bf0*/  UIADD3 UR8, UPT, UPT, UR5, 0x1eb00, URZ ;  /* 0x0001eb0005087890 */ /* 0x000fe2000fffe0ff */
[----:B------:R-:W-:Y:S01]  /*1c00*/  UMOV UR6, 0x30000 ;  /* 0x0003000000067882 */ /* 0x000fe20000000000 */
[----:B------:R-:W-:Y:S01]  /*1c10*/  UMOV UR17, UR33 ;  /* 0x0000002100117c82 */ /* 0x000fe20008000000 */
[----:B------:R-:W-:Y:S01]  /*1c20*/  UMOV UR20, UR36 ;  /* 0x0000002400147c82 */ /* 0x000fe20008000000 */
[----:B------:R-:W-:Y:S01]  /*1c30*/  UMOV UR18, UR34 ;  /* 0x0000002200127c82 */ /* 0x000fe20008000000 */
[----:B------:R-:W-:Y:S02]  /*1c40*/  UMOV UR11, UR19 ;  /* 0x00000013000b7c82 */ /* 0x000fe40008000000 */
[----:B------:R-:W-:Y:S01]  /*1c50*/  UTMALDG.3D.MULTICAST [UR16], [UR46], UR6, desc[UR50] ;  /* 0x000032102e0073b4 */ /* 0x000fe20008011806 */
[----:B------:R-:W-:Y:S01]  /*1c60*/  UIADD3 UR45, UPT, UPT, UR45, 0x1, URZ ;  /* 0x000000012d2d7890 */ /* 0x000fe2000fffe0ff */
[----:B------:R-:W-:Y:S01]  /*1c70*/  UMOV UR12, UR36 ;  /* 0x00000024000c7c82 */ /* 0x000fe20008000000 */
[----:B------:R-:W-:Y:S01]  /*1c80*/  UMOV UR9, UR33 ;  /* 0x0000002100097c82 */ /* 0x000fe20008000000 */
[----:B------:R-:W-:Y:S01]  /*1c90*/  UMOV UR10, UR26 ;  /* 0x0000001a000a7c82 */ /* 0x000fe20008000000 */
[----:B------:R-:W-:Y:S01]  /*1ca0*/  UISETP.NE.AND UP0, UPT, UR45, UR15, UPT ;  /* 0x0000000f2d00728c */ /* 0x000fe2000bf05270 */
[----:B------:R3:W-:Y:S01]  /*1cb0*/  UTMALDG.3D.MULTICAST [UR8], [UR46], UR6, desc[UR50] ;  /* 0x000032082e0073b4 */ /* 0x0007e20008011806 */
[----:B------:R-:W-:Y:S01]  /*1cc0*/  UMOV UR44, UR15 ;  /* 0x0000000f002c7c82 */ /* 0x000fe20008000000 */
[----:B---3--:R-:W-:Y:S06]  /*1cd0*/  UMOV UR6, UR31 ;  /* 0x0000001f00067c82 */ /* 0x008fec0008000000 */
[----:B-1----:R-:W-:Y:S05]  /*1ce0*/  BRA.U UP0, `(.L_x_31) ;  /* 0xfffffffd00187547 */ /* 0x002fea000b83ffff */
.L_x_25:
[----:B------:R-:W-:Y:S01]  /*1cf0*/  ULEA UR5, UR31, UR14, 0x3 ;  /* 0x0000000e1f057291 */ /* 0x000fe2000f8e18ff */
[----:B---3--:R-:W-:Y:S01]  /*1d00*/  SHF.L.U32 R2, R0, 0x1f, RZ ;  /* 0x0000001f00027819 */ /* 0x008fe200000006ff */
[----:B------:R-:W-:Y:S01]  /*1d10*/  @!P1 SYNCS.ARRIVE.TRANS64.A1T0 RZ, [UR14+0x48], RZ ;  /* 0x000048ffffff99a7 */ /* 0x000fe2000810000e */
[----:B------:R-:W-:-:S06]  /*1d20*/  UISETP.GT.AND UP0, UPT, UR41, UR40, UPT ;  /* 0x000000282900728c */ /* 0x000fcc000bf04270 */
[----:B--2-4-:R2:W3:Y:S03]  /*1d30*/  SYNCS.PHASECHK.TRANS64.TRYWAIT P0, [UR5+0x10], R2 ;  /* 0x00001002ff0075a7 */ /* 0x0144e60008001105 */
[----:B------:R-:W-:Y:S05]  /*1d40*/  BRA.U !UP0, `(.L_x_32) ;  /* 0x0000000108ec7547 */ /* 0x000fea000b800000 */
[----:B------:R-:W-:Y:S01]  /*1d50*/  UIADD3 UR45, UPT, UPT, UR38, UR44, URZ ;  /* 0x0000002c262d7290 */ /* 0x000fe2000fffe0ff */
[----:B------:R-:W-:-:S11]  /*1d60*/  UMOV UR6, UR31 ;  /* 0x0000001f00067c82 */ /* 0x000fd60008000000 */
.L_x_38:
[----:B---3--:R-:W-:Y:S01]  /*1d70*/  @!P3 MOV R3, 0x13000 ;  /* 0x000130000003b802 */ /* 0x008fe20000000f00 */
[----:B------:R-:W-:Y:S01]  /*1d80*/  ULEA UR33, UR6, UR14, 0x3 ;  /* 0x0000000e06217291 */ /* 0x000fe2000f8e18ff */
[----:B-1-3--:R-:W-:Y:S11]  /*1d90*/  @P0 BRA `(.L_x_33) ;  /* 0x00000000000c0947 */ /* 0x00aff60003800000 */
[----:B--2---:R-:W-:Y:S04]  /*1da0*/  SHF.L.U32 R2, R0, 0x1f, RZ ;  /* 0x0000001f00027819 */ /* 0x004fe800000006ff */
[----:B------:R-:W2:Y:S02]  /*1db0*/  SYNCS.PHASECHK.TRANS64.TRYWAIT P0, [UR33+0x10], R2 ;  /* 0x00001002ff0075a7 */ /* 0x000ea40008001121 */
[----:B--2---:R-:W-:Y:S05]  /*1dc0*/  @!P0 BRA `(.L_x_34) ;  /* 0x0000008800008947 */ /* 0x004fea0003800000 */
.L_x_33:
[----:B------:R3:W-:Y:S01]  /*1dd0*/  @!P3 SYNCS.ARRIVE.TRANS64 RZ, [UR33], R3 ;  /* 0x00000003ffffb9a7 */ /* 0x0007e20008000021 */
[----:B------:R-:W-:Y:S04]  /*1de0*/  ULOP3.LUT UR5, UR21, 0x2, URZ, 0xfc, !UPT ;  /* 0x0000000215057892 */ /* 0x000fe8000f8efcff */
[----:B------:R-:W-:Y:S09]  /*1df0*/  UISETP.NE.AND UP0, UPT, UR5, 0x2, UPT ;  /* 0x000000020500788c */ /* 0x000ff2000bf05270 */
[----:B------:R-:W-:Y:S05]  /*1e00*/  BRA.U UP0, `(.L_x_35) ;  /* 0x0000000100047547 */ /* 0x000fea000b800000 */
[----:B-1----:R-:W-:Y:S05]  /*1e10*/  BPT.TRAP 0x1 ;  /* 0x000000040000795c */ /* 0x002fea0000300000 */
.L_x_35:
[----:B------:R-:W-:Y:S04]  /*1e20*/  BSSY.RECONVERGENT B0, `(.L_x_36) ;  /* 0x0000003000007945 */ /* 0x000fe80003800200 */
[----:B------:R-:W-:Y:S05]  /*1e30*/  @P2 BRA `(.L_x_37) ;  /* 0x0000000000042947 */ /* 0x000fea0003800000 */
[----:B-1----:R-:W-:Y:S05]  /*1e40*/  BPT.TRAP 0x1 ;  /* 0x000000040000795c */ /* 0x002fea0000300000 */
.L_x_37:
[----:B-1----:R-:W-:Y:S05]  /*1e50*/  BSYNC.RECONVERGENT B0 ;  /* 0x0000000000007941 */ /* 0x002fea0003800200 */
.L_x_36:
        /* <DEDUP_REMOVED lines=11> */
[----:B--2---:R-:W-:Y:S01]  /*1f10*/  SHF.L.U32 R2, R0, 0x1f, RZ ;  /* 0x0000001f00027819 */ /* 0x004fe200000006ff */
[----:B------:R-:W-:Y:S02]  /*1f20*/  UIADD3 UR26, UPT, UPT, UR34, 0x40, URZ ;  /* 0x00000040221a7890 */ /* 0x000fe4000fffe0ff */
[----:B------:R-:W-:Y:S01]  /*1f30*/  UIADD3 UR24, UPT, UPT, UR24, 0x11300, URZ ;  /* 0x0001130018187890 */ /* 0x000fe2000fffe0ff */
[----:B------:R4:W1:Y:S01]  /*1f40*/  SYNCS.PHASECHK.TRANS64.TRYWAIT P0, [UR5+0x10], R2 ;  /* 0x00001002ff0075a7 */ /* 0x0008620008001105 */
        /* <DEDUP_REMOVED lines=11> */
[----:B------:R-:W-:Y:S01]  /*2000*/  UIADD3 UR16, UPT, UPT, UR5, 0x17300, URZ ;  /* 0x0001730005107890 */ /* 0x000fe2000fffe0ff */
[----:B------:R-:W-:Y:S01]  /*2010*/  UMOV UR6, 0x30000 ;  /* 0x0003000000067882 */ /* 0x000fe20000000000 */
[----:B------:R-:W-:Y:S01]  /*2020*/  UMOV UR17, UR33 ;  /* 0x0000002100117c82 */ /* 0x000fe20008000000 */
[----:B------:R-:W-:Y:S01]  /*2030*/  UMOV UR20, UR36 ;  /* 0x0000002400147c82 */ /* 0x000fe20008000000 */
[----:B------:R-:W-:Y:S01]  /*2040*/  UMOV UR18, UR34 ;  /* 0x0000002200127c82 */ /* 0x000fe20008000000 */
[----:B------:R-:W-:Y:S01]  /*2050*/  UIADD3 UR8, UPT, UPT, UR5, 0x1eb00, URZ ;  /* 0x0001eb0005087890 */ /* 0x000fe2000fffe0ff */
[----:B------:R-:W-:Y:S03]  /*2060*/  UMOV UR11, UR19 ;  /* 0x00000013000b7c82 */ /* 0x000fe60008000000 */
[----:B------:R-:W-:Y:S01]  /*2070*/  UTMALDG.3D.MULTICAST [UR16], [UR50], UR6, desc[UR46] ;  /* 0x00002e10320073b4 */ /* 0x000fe20008011806 */
[----:B------:R-:W-:Y:S01]  /*2080*/  UIADD3 UR44, UPT, UPT, UR44, 0x1, URZ ;  /* 0x000000012c2c7890 */ /* 0x000fe2000fffe0ff */
[----:B------:R-:W-:Y:S01]  /*2090*/  UMOV UR12, UR36 ;  /* 0x00000024000c7c82 */ /* 0x000fe20008000000 */
[----:B------:R-:W-:Y:S01]  /*20a0*/  UMOV UR9, UR33 ;  /* 0x0000002100097c82 */ /* 0x000fe20008000000 */
[----:B------:R-:W-:Y:S01]  /*20b0*/  UMOV UR10, UR26 ;  /* 0x0000001a000a7c82 */ /* 0x000fe20008000000 */
[----:B------:R-:W-:Y:S01]  /*20c0*/  UISETP.NE.AND UP0, UPT, UR44, UR45, UPT ;  /* 0x0000002d2c00728c */ /* 0x000fe2000bf05270 */
[----:B------:R2:W-:Y:S02]  /*20d0*/  UTMALDG.3D.MULTICAST [UR8], [UR50], UR6, desc[UR46] ;  /* 0x00002e08320073b4 */ /* 0x0005e40008011806 */
[----:B--2---:R-:W-:Y:S06]  /*20e0*/  UMOV UR6, UR31 ;  /* 0x0000001f00067c82 */ /* 0x004fec0008000000 */
[----:B----4-:R-:W-:Y:S05]  /*20f0*/  BRA.U UP0, `(.L_x_38) ;  /* 0xfffffffd001c7547 */ /* 0x010fea000b83ffff */
.L_x_32:
[C---:B---3--:R-:W-:Y:S01]  /*2100*/  LEA R3, R9.reuse, UR14, 0x3 ;  /* 0x0000000e09037c11 */ /* 0x048fe2000f8e18ff */
[----:B------:R-:W-:Y:S01]  /*2110*/  NOP ;  /* 0x0000000000007918 */ /* 0x000fe20000000000 */
[----:B--2---:R-:W-:Y:S02]  /*2120*/  SHF.L.U32 R2, R12, 0x1f, RZ ;  /* 0x0000001f0c027819 */ /* 0x004fe400000006ff */
[----:B------:R-:W-:Y:S02]  /*2130*/  LEA R4, R9, UR14, 0x4 ;  /* 0x0000000e09047c11 */ /* 0x000fe4000f8e20ff */
[----:B-1----:R-:W1:Y:S02]  /*2140*/  SYNCS.PHASECHK.TRANS64.TRYWAIT P0, [R3+URZ+0x50], R2 ;  /* 0x00005002030075a7 */ /* 0x002e6400080011ff */
[----:B-1----:R-:W-:Y:S05]  /*2150*/  @!P0 BRA `(.L_x_39) ;  /* 0x0000008400348947 */ /* 0x002fea0003800000 */
.L_x_124:
[----:B------:R-:W2:Y:S01]  /*2160*/  LDS.128 R4, [R4+0xe0] ;  /* 0x0000e00004047984 */ /* 0x000ea20000000c00 */
[----:B------:R-:W-:Y:S01]  /*2170*/  UISETP.GE.AND UP0, UPT, UR13, 0x1, UPT ;  /* 0x000000010d00788c */ /* 0x000fe2000bf06270 */
[----:B------:R-:W-:Y:S01]  /*2180*/  @!PT LDS RZ, [RZ] ;  /* 0x00000000fffff984 */ /* 0x000fe20000000800 */
[----:B------:R-:W-:Y:S01]  /*2190*/  @!PT LDS RZ, [RZ] ;  /* 0x00000000fffff984 */ /* 0x000fe20000000800 */
[----:B------:R-:W-:Y:S01]  /*21a0*/  @!PT LDS RZ, [RZ] ;  /* 0x00000000fffff984 */ /* 0x000fe20000000800 */
[----:B------:R-:W-:Y:S01]  /*21b0*/  @!PT LDS RZ, [RZ] ;  /* 0x00000000fffff984 */ /* 0x000fe20000000800 */
[----:B------:R3:W-:Y:S06]  /*21c0*/  MEMBAR.ALL.CTA ;  /* 0x0000000000007992 */ /* 0x0007ec0000008000 */
[----:B---3--:R-:W3:Y:S01]  /*21d0*/  FENCE.VIEW.ASYNC.S ;  /* 0x00000000000073c6 */ /* 0x008ee20000000000 */
[----:B--2---:R-:W-:-:S13]  /*21e0*/  LOP3.LUT P0, RZ, R6, 0x1, RZ, 0xc0, !PT ;  /* 0x0000000106ff7812 */ /* 0x004fda000780c0ff */
[----:B---3--:R-:W-:Y:S01]  /*21f0*/  VOTEU.ANY UP1, P0 ;  /* 0x0000000000ff7886 */ /* 0x008fe20000020100 */
[----:B------:R-:W-:-:S13]  /*2200*/  PLOP3.LUT P0, PT, PT, PT, UP1, 0x80, 0x8 ;  /* 0x000000000008781c */ /* 0x000fda0003f0f018 */
[----:B-1----:R-:W-:Y:S02]  /*2210*/  @P0 LOP3.LUT R2, R5, 0xffff, RZ, 0xc0, !PT ;  /* 0x0000ffff05020812 */ /* 0x002fe400078ec0ff */
[----:B------:R-:W-:Y:S02]  /*2220*/  @P0 MOV R8, R4 ;  /* 0x0000000400080202 */ /* 0x000fe40000000f00 */
[----:B------:R-:W-:Y:S01]  /*2230*/  @P0 R2UR UR6, R2 ;  /* 0x00000000020602ca */ /* 0x000fe200000e0000 */
[----:B------:R-:W-:Y:S01]  /*2240*/  VIADD R2, R3, 0x60 ;  /* 0x0000006003027836 */ /* 0x000fe20000000000 */
[----:B------:R-:W-:Y:S02]  /*2250*/  @P0 SHF.R.U32.HI R4, RZ, 0x10, R5 ;  /* 0x00000010ff040819 */ /* 0x000fe40000011605 */
[----:B------:R-:W-:Y:S02]  /*2260*/  @P0 R2UR UR8, R8 ;  /* 0x00000000080802ca */ /* 0x000fe400000e0000 */
[----:B------:R-:W-:-:S02]  /*2270*/  PRMT R2, RZ, 0x654, R2 ;  /* 0x00000654ff027816 */ /* 0x000fc40000000002 */
[----:B------:R-:W-:Y:S02]  /*2280*/  @P0 R2UR UR5, R4 ;  /* 0x00000000040502ca */ /* 0x000fe400000e0000 */
[----:B------:R1:W-:Y:S03]  /*2290*/  SYNCS.ARRIVE.TRANS64.RED.A1T0 RZ, [R2+URZ], RZ ;  /* 0x000000ff02ff79a7 */ /* 0x0003e600081004ff */
[----:B------:R-:W-:-:S04]  /*22a0*/  @UP1 UMOV UR29, UR6 ;  /* 0x00000006001d1c82 */ /* 0x000fc80008000000 */
[----:B------:R-:W-:-:S04]  /*22b0*/  @UP1 UMOV UR30, UR8 ;  /* 0x00000008001e1c82 */ /* 0x000fc80008000000 */
[----:B------:R-:W-:Y:S01]  /*22c0*/  @UP1 UMOV UR36, UR5 ;  /* 0x0000000500241c82 */ /* 0x000fe20008000000 */
[----:B------:R-:W-:Y:S05]  /*22d0*/  BRA.U !UP0, `(.L_x_40) ;  /* 0x0000000108d47547 */ /* 0x000fea000b800000 */
[----:B------:R-:W2:Y:S01]  /*22e0*/  LDCU.128 UR8, c[0x0][0xb10] ;  /* 0x00016200ff0877ac */ /* 0x000ea20008000c00 */
[----:B------:R-:W3:Y:S01]  /*22f0*/  LDCU UR5, c[0x0][0xb20] ;  /* 0x00016400ff0577ac */ /* 0x000ee20008000800 */
[----:B------:R-:W4:Y:S01]  /*2300*/  LDCU UR6, c[0x0][0xb0c] ;  /* 0x00016180ff0677ac */ /* 0x000f220008000800 */
[----:B------:R-:W1:Y:S01]  /*2310*/  LDCU.64 UR16, c[0x0][0xb28] ;  /* 0x00016500ff1077ac */ /* 0x000e620008000a00 */
[----:B------:R-:W-:Y:S02]  /*2320*/  UISETP.NE.AND UP3, UPT, UR13, 0x1, UPT ;  /* 0x000000010d00788c */ /* 0x000fe4000bf65270 */
[----:B--2---:R-:W-:Y:S02]  /*2330*/  UIMAD.WIDE.U32 UR26, UR22, UR11, URZ ;  /* 0x0000000b161a72a5 */ /* 0x004fe4000f8e00ff */
[----:B------:R-:W-:Y:S02]  /*2340*/  UIMAD.WIDE.U32 UR24, UR23, UR8, URZ ;  /* 0x00000008171872a5 */ /* 0x000fe4000f8e00ff */
[----:B------:R-:W-:-:S02]  /*2350*/  UIMAD.WIDE.U32 UR18, UR29, UR11, URZ ;  /* 0x0000000b1d1272a5 */ /* 0x000fc4000f8e00ff */
[----:B------:R-:W-:Y:S01]  /*2360*/  UISETP.NE.AND UP0, UPT, UR10, 0x1, UPT ;  /* 0x000000010a00788c */ /* 0x000fe2000bf05270 */
[----:B------:R-:W-:Y:S02]  /*2370*/  UMOV UR11, UR27 ;  /* 0x0000001b000b7c82 */ /* 0x000fe40008000000 */
[----:B------:R-:W-:Y:S01]  /*2380*/  UMOV UR12, UR25 ;  /* 0x00000019000c7c82 */ /* 0x000fe20008000000 */
[----:B---3--:R-:W-:Y:S02]  /*2390*/  USHF.R.U32.HI UR11, URZ, UR5, UR11 ;  /* 0x00000005ff0b7299 */ /* 0x008fe4000801160b */
[----:B----4-:R-:W-:Y:S02]  /*23a0*/  UISETP.NE.AND UP2, UPT, UR6, 0x1, UPT ;  /* 0x000000010600788c */ /* 0x010fe4000bf45270 */
[----:B------:R-:W-:Y:S02]  /*23b0*/  USHF.R.U32.HI UR12, URZ, UR9, UR12 ;  /* 0x00000009ff0c7299 */ /* 0x000fe4000801160c */
[----:B------:R-:W-:-:S02]  /*23c0*/  USEL UR11, UR22, UR11, !UP0 ;  /* 0x0000000b160b7287 */ /* 0x000fc4000c000000 */
[----:B------:R-:W-:Y:S02]  /*23d0*/  USEL UR12, UR23, UR12, !UP2 ;  /* 0x0000000c170c7287 */ /* 0x000fe4000d000000 */
[----:B-1----:R-:W-:Y:S02]  /*23e0*/  UIMAD.WIDE.U32 UR26, UR11, UR16, URZ ;  /* 0x000000100b1a72a5 */ /* 0x002fe4000f8e00ff */
[----:B------:R-:W-:Y:S02]  /*23f0*/  UIMAD.WIDE.U32 UR24, UR30, UR8, URZ ;  /* 0x000000081e1872a5 */ /* 0x000fe4000f8e00ff */
[----:B------:R-:W-:Y:S01]  /*2400*/  UIMAD.WIDE.U32 UR32, UR12, UR16, URZ ;  /* 0x000000100c2072a5 */ /* 0x000fe2000f8e00ff */
[----:B------:R-:W-:Y:S02]  /*2410*/  UMOV UR18, UR19 ;  /* 0x0000001300127c82 */ /* 0x000fe40008000000 */
[----:B------:R-:W-:Y:S01]  /*2420*/  UMOV UR26, UR27 ;  /* 0x0000001b001a7c82 */ /* 0x000fe20008000000 */
[----:B------:R-:W-:-:S02]  /*2430*/  USHF.R.U32.HI UR18, URZ, UR5, UR18 ;  /* 0x00000005ff127299 */ /* 0x000fc40008011612 */
[----:B------:R-:W-:Y:S01]  /*2440*/  @UP3 USHF.R.U32.HI UR11, URZ, UR17, UR26 ;  /* 0x00000011ff0b3299 */ /* 0x000fe2000801161a */
[----:B------:R-:W-:Y:S01]  /*2450*/  UMOV UR24, UR25 ;  /* 0x0000001900187c82 */ /* 0x000fe20008000000 */
[----:B------:R-:W-:Y:S01]  /*2460*/  UMOV UR32, UR33 ;  /* 0x0000002100207c82 */ /* 0x000fe20008000000 */
[----:B------:R-:W-:Y:S02]  /*2470*/  USHF.R.U32.HI UR24, URZ, UR9, UR24 ;  /* 0x00000009ff187299 */ /* 0x000fe40008011618 */
[----:B------:R-:W-:Y:S02]  /*2480*/  USEL UR18, UR29, UR18, !UP0 ;  /* 0x000000121d127287 */ /* 0x000fe4000c000000 */
[----:B------:R-:W-:Y:S02]  /*2490*/  @UP3 USHF.R.U32.HI UR12, URZ, UR17, UR32 ;  /* 0x00000011ff0c3299 */ /* 0x000fe40008011620 */
[----:B------:R-:W-:Y:S02]  /*24a0*/  UIMAD UR11, UR13, UR11, URZ ;  /* 0x0000000b0d0b72a4 */ /* 0x000fe4000f8e02ff */
[----:B------:R-:W-:-:S02]  /*24b0*/  USEL UR24, UR30, UR24, !UP2 ;  /* 0x000000181e187287 */ /* 0x000fc4000d000000 */
[----:B------:R-:W-:Y:S02]  /*24c0*/  UIMAD UR5, UR13, UR12, URZ ;  /* 0x0000000c0d0572a4 */ /* 0x000fe4000f8e02ff */
[----:B------:R-:W-:Y:S02]  /*24d0*/  UISETP.GE.AND UP0, UPT, UR18, UR11, UPT ;  /* 0x0000000b1200728c */ /* 0x000fe4000bf06270 */
[----:B------:R-:W-:Y:S02]  /*24e0*/  UIMAD.WIDE.U32 UR8, UR18, UR16, URZ ;  /* 0x00000010120872a5 */ /* 0x000fe4000f8e00ff */
[----:B------:R-:W-:Y:S02]  /*24f0*/  UISETP.GE.OR UP0, UPT, UR24, UR5, UP0 ;  /* 0x000000051800728c */ /* 0x000fe40008706670 */
[----:B------:R-:W-:Y:S02]  /*2500*/  UIMAD.WIDE.U32 UR26, UR24, UR16, URZ ;  /* 0x00000010181a72a5 */ /* 0x000fe4000f8e00ff */
[----:B------:R-:W-:Y:S01]  /*2510*/  UIADD3 UR8, UPT, UPT, -UR18, URZ, URZ ;  /* 0x000000ff12087290 */ /* 0x000fe2000fffe1ff */
[----:B------:R-:W-:Y:S01]  /*2520*/  UMOV UR5, UR9 ;  /* 0x0000000900057c82 */ /* 0x000fe20008000000 */
[----:B------:R-:W-:-:S02]  /*2530*/  UIADD3 UR9, UPT, UPT, -UR24, URZ, URZ ;  /* 0x000000ff18097290 */ /* 0x000fc4000fffe1ff */
[----:B------:R-:W-:-:S03]  /*2540*/  USHF.R.U32.HI UR5, URZ, UR17, UR5 ;  /* 0x00000011ff057299 */ /* 0x000fc60008011605 */
[----:B------:R-:W-:Y:S01]  /*2550*/  @!UP0 UMOV UR26, UR27 ;  /* 0x0000001b001a8c82 */ /* 0x000fe20008000000 */
[----:B------:R-:W-:Y:S02]  /*2560*/  UIMAD UR8, UR10, UR8, UR29 ;  /* 0x000000080a0872a4 */ /* 0x000fe4000f8e021d */
[----:B------:R-:W-:Y:S02]  /*2570*/  USEL UR5, UR18, UR5, !UP3 ;  /* 0x0000000512057287 */ /* 0x000fe4000d800000 */
[----:B------:R-:W-:Y:S02]  /*2580*/  @!UP0 USHF.R.U32.HI UR17, URZ, UR17, UR26 ;  /* 0x00000011ff118299 */ /* 0x000fe4000801161a */
[----:B------:R-:W-:Y:S02]  /*2590*/  UIADD3 UR11, UPT, UPT, -UR5, URZ, URZ ;  /* 0x000000ff050b7290 */ /* 0x000fe4000fffe1ff */
[----:B------:R-:W-:Y:S02]  /*25a0*/  @!UP0 USEL UR17, UR24, UR17, !UP3 ;  /* 0x0000001118118287 */ /* 0x000fe4000d800000 */
[----:B------:R-:W-:-:S02]  /*25b0*/  UIMAD UR11, UR13, UR11, UR18 ;  /* 0x0000000b0d0b72a4 */ /* 0x000fc4000f8e0212 */
[----:B------:R-:W-:Y:S02]  /*25c0*/  @!UP0 UIADD3 UR5, UPT, UPT, UR5, -UR17, URZ ;  /* 0x8000001105058290 */ /* 0x000fe4000fffe0ff */
[----:B------:R-:W-:Y:S02]  /*25d0*/  @!UP0 UIMAD UR11, UR11, UR12, UR17 ;  /* 0x0000000c0b0b82a4 */ /* 0x000fe4000f8e0211 */
[----:B------:R-:W-:Y:S02]  /*25e0*/  @!UP0 UIMAD UR18, UR13, UR5, UR24 ;  /* 0x000000050d1282a4 */ /* 0x000fe4000f8e0218 */
[----:B------:R-:W-:Y:S02]  /*25f0*/  UIMAD UR9, UR6, UR9, UR30 ;  /* 0x00000009060972a4 */ /* 0x000fe4000f8e021e */
[----:B------:R-:W-:Y:S01]  /*2600*/  UIMAD UR29, UR18, UR10, UR8 ;  /* 0x0000000a121d72a4 */ /* 0x000fe2000f8e0208 */
[----:B------:R-:W-:Y:S02]  /*2610*/  @!UP0 UMOV UR24, UR11 ;  /* 0x0000000b00188c82 */ /* 0x000fe40008000000 */
[----:B------:R-:W-:-:S12]  /*2620*/  UIMAD UR30, UR24, UR6, UR9 ;  /* 0x00000006181e72a4 */ /* 0x000fd8000f8e0209 */
.L_x_40:
[----:B------:R-:W2:Y:S02]  /*2630*/  LDCU UR5, c[0x0][0xb30] ;  /* 0x00016600ff0577ac */ /* 0x000ea40008000800 */
[----:B--2---:R-:W-:-:S09]  /*2640*/  UISETP.NE.AND UP0, UPT, UR5, 0x1, UPT ;  /* 0x000000010500788c */ /* 0x004fd2000bf05270 */
[----:B------:R-:W-:Y:S05]  /*2650*/  BRA.U UP0, `(.L_x_41) ;  /* 0x0000000100447547 */ /* 0x000fea000b800000 */
[----:B------:R-:W2:Y:S01]  /*2660*/  LDCU.128 UR8, c[0x0][0xb10] ;  /* 0x00016200ff0877ac */ /* 0x000ea20008000c00 */
[----:B------:R-:W3:Y:S01]  /*2670*/  LDCU UR6, c[0x0][0xb0c] ;  /* 0x00016180ff0677ac */ /* 0x000ee20008000800 */
[----:B------:R-:W4:Y:S01]  /*2680*/  LDCU UR5, c[0x0][0xb20] ;  /* 0x00016400ff0577ac */ /* 0x000f220008000800 */
[----:B--2---:R-:W-:Y:S02]  /*2690*/  UIMAD.WIDE.U32 UR18, UR30, UR8, URZ ;  /* 0x000000081e1272a5 */ /* 0x004fe4000f8e00ff */
[----:B------:R-:W-:Y:S02]  /*26a0*/  UIMAD.WIDE.U32 UR16, UR29, UR11, URZ ;  /* 0x0000000b1d1072a5 */ /* 0x000fe4000f8e00ff */
[----:B---3--:R-:W-:Y:S02]  /*26b0*/  UISETP.NE.AND UP2, UPT, UR6, 0x1, UPT ;  /* 0x000000010600788c */ /* 0x008fe4000bf45270 */
[----:B------:R-:W-:Y:S01]  /*26c0*/  UISETP.NE.AND UP0, UPT, UR10, 0x1, UPT ;  /* 0x000000010a00788c */ /* 0x000fe2000bf05270 */
[----:B------:R-:W-:-:S02]  /*26d0*/  UMOV UR8, UR19 ;  /* 0x0000001300087c82 */ /* 0x000fc40008000000 */
[----:B------:R-:W-:Y:S01]  /*26e0*/  UMOV UR16, UR17 ;  /* 0x0000001100107c82 */ /* 0x000fe20008000000 */
[----:B------:R-:W-:Y:S02]  /*26f0*/  USHF.R.U32.HI UR8, URZ, UR9, UR8 ;  /* 0x00000009ff087299 */ /* 0x000fe40008011608 */
[----:B----4-:R-:W-:Y:S02]  /*2700*/  USHF.R.U32.HI UR5, URZ, UR5, UR16 ;  /* 0x00000005ff057299 */ /* 0x010fe40008011610 */
[----:B------:R-:W-:Y:S02]  /*2710*/  USEL UR8, UR30, UR8, !UP2 ;  /* 0x000000081e087287 */ /* 0x000fe4000d000000 */
[----:B------:R-:W-:-:S04]  /*2720*/  USEL UR5, UR29, UR5, !UP0 ;  /* 0x000000051d057287 */ /* 0x000fc8000c000000 */
[----:B------:R-:W-:Y:S02]  /*2730*/  UIADD3 UR9, UPT, UPT, UR8, -UR5, URZ ;  /* 0x8000000508097290 */ /* 0x000fe4000fffe0ff */
[----:B------:R-:W-:Y:S02]  /*2740*/  UIADD3 UR5, UPT, UPT, -UR8, UR5, URZ ;  /* 0x0000000508057290 */ /* 0x000fe4000fffe1ff */
[----:B------:R-:W-:Y:S02]  /*2750*/  UIMAD UR29, UR9, UR10, UR29 ;  /* 0x0000000a091d72a4 */ /* 0x000fe4000f8e021d */
[----:B------:R-:W-:-:S12]  /*2760*/  UIMAD UR30, UR5, UR6, UR30 ;  /* 0x00000006051e72a4 */ /* 0x000fd8000f8e021e */
.L_x_41:
[----:B-1----:R-:W-:Y:S01]  /*2770*/  VIADD R2, R9, 0x1 ;  /* 0x0000000109027836 */ /* 0x002fe20000000000 */
[----:B------:R-:W-:Y:S01]  /*2780*/  PLOP3.LUT P1, PT, PT, PT, PT, 0x80, 0x8 ;  /* 0x000000000008781c */ /* 0x000fe20003f2f070 */
[----:B------:R-:W-:Y:S02]  /*2790*/  UIADD3 UR55, UPT, UPT, UR30, UR49, URZ ;  /* 0x000000311e377290 */ /* 0x000fe4000fffe0ff */
[----:B------:R-:W-:Y:S01]  /*27a0*/  UIADD3 UR54, UPT, UPT, UR29, UR48, URZ ;  /* 0x000000301d367290 */ /* 0x000fe2000fffe0ff */
[----:B------:R-:W-:-:S04]  /*27b0*/  ISETP.NE.AND P0, PT, R2, 0x2, PT ;  /* 0x000000020200780c */ /* 0x000fc80003f05270 */
[----:B------:R-:W-:Y:S02]  /*27c0*/  SEL R3, RZ, 0x1, P0 ;  /* 0x00000001ff037807 */ /* 0x000fe40000000000 */
[----:B------:R-:W-:Y:S02]  /*27d0*/  SEL R9, R2, RZ, P0 ;  /* 0x000000ff02097207 */ /* 0x000fe40000000000 */
[----:B------:R-:W-:Y:S01]  /*27e0*/  LOP3.LUT R12, R12, R3, RZ, 0x3c, !PT ;  /* 0x000000030c0c7212 */ /* 0x000fe200078e3cff */
[----:B------:R-:W-:Y:S06]  /*27f0*/  BRA.U UP1, `(.L_x_42) ;  /* 0xffffffed01e47547 */ /* 0x000fec000b83ffff */
[----:B------:R-:W-:Y:S01]  /*2800*/  UIADD3 UR14, UPT, UPT, UR14, 0x10, URZ ;  /* 0x000000100e0e7890 */ /* 0x000fe2000fffe0ff */
[----:B------:R-:W-:-:S03]  /*2810*/  SHF.L.U32 R2, R0, 0x1f, RZ ;  /* 0x0000001f00027819 */ /* 0x000fc600000006ff */
[----:B------:R-:W-:-:S09]  /*2820*/  ULEA UR4, UR31, UR14, 0x3 ;  /* 0x0000000e1f047291 */ /* 0x000fd2000f8e18ff */
[----:B------:R-:W1:Y:S02]  /*2830*/  SYNCS.PHASECHK.TRANS64.TRYWAIT P0, [UR4], R2 ;  /* 0x00000002ff0075a7 */ /* 0x000e640008001104 */
[----:B-1----:R-:W-:Y:S05]  /*2840*/  @!P0 BRA `(.L_x_43) ;  /* 0x0000007c008c8947 */ /* 0x002fea0003800000 */
.L_x_126:
[----:B------:R-:W-:-:S04]  /*2850*/  UIADD3 UR5, UPT, UPT, UR31, 0x1, URZ ;  /* 0x000000011f057890 */ /* 0x000fc8000fffe0ff */
[----:B------:R-:W-:-:S04]  /*2860*/  UISETP.NE.AND UP0, UPT, UR5, 0x2, UPT ;  /* 0x000000020500788c */ /* 0x000fc8000bf05270 */
[----:B------:R-:W-:Y:S02]  /*2870*/  USEL UR4, URZ, 0x1, UP0 ;  /* 0x00000001ff047887 */ /* 0x000fe40008000000 */
[----:B------:R-:W-:-:S04]  /*2880*/  USEL UR5, UR5, URZ, UP0 ;  /* 0x000000ff05057287 */ /* 0x000fc80008000000 */
[----:B------:R-:W-:Y:S01]  /*2890*/  ULEA UR5, UR5, UR14, 0x3 ;  /* 0x0000000e05057291 */ /* 0x000fe2000f8e18ff */
[----:B-1----:R-:W-:-:S04]  /*28a0*/  LOP3.LUT R2, R0, UR4, RZ, 0x3c, !PT ;  /* 0x0000000400027c12 */ /* 0x002fc8000f8e3cff */
[----:B------:R-:W-:Y:S01]  /*28b0*/  SHF.L.U32 R2, R2, 0x1f, RZ ;  /* 0x0000001f02027819 */ /* 0x000fe200000006ff */
[----:B------:R-:W-:-:S07]  /*28c0*/  IMAD.U32 R0, RZ, RZ, UR5 ;  /* 0x00000005ff007e24 */ /* 0x000fce000f8e00ff */
.L_x_44:
[----:B-1----:R1:W2:Y:S02]  /*28d0*/  SYNCS.PHASECHK.TRANS64.TRYWAIT P0, [R0+URZ], R2 ;  /* 0x00000002000075a7 */ /* 0x0022a400080011ff */
[----:B--2---:R-:W-:Y:S05]  /*28e0*/  @!P0 NANOSLEEP.SYNCS 0x989680 ;  /* 0x009896800000895d */ /* 0x004fea0003900000 */
[----:B------:R-:W2:Y:S02]  /*28f0*/  @!P0 SYNCS.PHASECHK.TRANS64 P0, [R0+URZ], R2 ;  /* 0x00000002000085a7 */ /* 0x000ea400080010ff */
[----:B--2---:R-:W-:Y:S05]  /*2900*/  @P0 EXIT ;  /* 0x000000000000094d */ /* 0x004fea0003800000 */
[----:B------:R-:W-:Y:S05]  /*2910*/  BRA `(.L_x_44) ;  /* 0xfffffffc00ec7947 */ /* 0x000fea000383ffff */
.L_x_22:
[----:B------:R-:W-:-:S04]  /*2920*/  UISETP.NE.AND UP0, UPT, UR7, URZ, UPT ;  /* 0x000000ff0700728c */ /* 0x000fc8000bf05270 */
[----:B------:R-:W-:-:S09]  /*2930*/  UISETP.NE.OR UP0, UPT, UR5, 0x1, UP0 ;  /* 0x000000010500788c */ /* 0x000fd20008705670 */
[----:B------:R-:W-:Y:S05]  /*2940*/  BRA.U UP0, `(.L_x_45) ;  /* 0x0000000500507547 */ /* 0x000fea000b800000 */
[----:B------:R-:W-:Y:S01]  /*2950*/  HFMA2 R9, -RZ, RZ, 0, 0 ;  /* 0x00000000ff097431 */ /* 0x000fe200000001ff */
[----:B------:R-:W-:Y:S01]  /*2960*/  ISETP.GE.U32.AND P2, PT, R14, 0x2, PT ;  /* 0x000000020e00780c */ /* 0x000fe20003f46070 */
[----:B------:R-:W-:Y:S01]  /*2970*/  IMAD.MOV.U32 R10, RZ, RZ, 0x1 ;  /* 0x00000001ff0a7424 */ /* 0x000fe200078e00ff */
[----:B------:R-:W-:Y:S01]  /*2980*/  MOV R4, RZ ;  /* 0x000000ff00047202 */ /* 0x000fe20000000f00 */
[----:B------:R-:W-:Y:S01]  /*2990*/  IMAD.MOV.U32 R12, RZ, RZ, RZ ;  /* 0x000000ffff0c7224 */ /* 0x000fe200078e00ff */
[----:B------:R-:W-:Y:S01]  /*29a0*/  UMOV UR4, 0x400 ;  /* 0x0000040000047882 */ /* 0x000fe20000000000 */
[----:B------:R-:W-:Y:S01]  /*29b0*/  IMAD.MOV.U32 R11, RZ, RZ, RZ ;  /* 0x000000ffff0b7224 */ /* 0x000fe200078e00ff */
[----:B------:R-:W-:Y:S01]  /*29c0*/  ULEA UR7, UR7, UR4, 0x18 ;  /* 0x0000000407077291 */ /* 0x000fe2000f8ec0ff */
[----:B------:R-:W-:-:S11]  /*29d0*/  UMOV UR6, URZ ;  /* 0x000000ff00067c82 */ /* 0x000fd60008000000 */
.L_x_49:
[----:B------:R-:W-:Y:S02]  /*29e0*/  LEA R0, R4, UR7, 0x3 ;  /* 0x0000000704007c11 */ /* 0x000fe4000f8e18ff */
[----:B------:R-:W-:-:S03]  /*29f0*/  SHF.L.U32 R2, R11, 0x1f, RZ ;  /* 0x0000001f0b027819 */ /* 0x000fc600000006ff */
[----:B------:R-:W-:Y:S01]  /*2a00*/  VIADD R3, R0, 0xc0 ;  /* 0x000000c000037836 */ /* 0x000fe20000000000 */
[----:B------:R-:W2:Y:S02]  /*2a10*/  SYNCS.PHASECHK.TRANS64.TRYWAIT P0, [R0+URZ+0xb0], R2 ;  /* 0x0000b002000075a7 */ /* 0x000ea400080011ff */
[----:B--2---:R-:W-:Y:S05]  /*2a20*/  @!P0 BRA `(.L_x_46) ;  /* 0x0000007c002c8947 */ /* 0x004fea0003800000 */
.L_x_127:
[----:B------:R-:W-:Y:S01]  /*2a30*/  ULEA UR5, UR6, UR7, 0x3 ;  /* 0x0000000706057291 */ /* 0x000fe2000f8e18ff */
[----:B--2---:R-:W-:Y:S01]  /*2a40*/  PRMT R0, RZ, 0x654, R3 ;  /* 0x00000654ff007816 */ /* 0x004fe20000000003 */
[----:B------:R-:W-:Y:S01]  /*2a50*/  @!P2 IMAD.MOV.U32 R5, RZ, RZ, 0x10 ;  /* 0x00000010ff05a424 */ /* 0x000fe200078e00ff */
[----:B------:R-:W-:Y:S01]  /*2a60*/  SHF.L.U32 R2, R10, 0x1f, RZ ;  /* 0x0000001f0a027819 */ /* 0x000fe200000006ff */
[----:B------:R-:W-:Y:S01]  /*2a70*/  UIADD3 UR4, UPT, UPT, UR5, 0x50, URZ ;  /* 0x0000005005047890 */ /* 0x000fe2000fffe0ff */
[----:B------:R2:W-:Y:S04]  /*2a80*/  SYNCS.ARRIVE.TRANS64.RED.A1T0 RZ, [R0+URZ], RZ ;  /* 0x000000ff00ff79a7 */ /* 0x0005e800081004ff */
[----:B------:R-:W3:Y:S01]  /*2a90*/  SYNCS.PHASECHK.TRANS64.TRYWAIT P0, [UR5+0x60], R2 ;  /* 0x00006002ff0075a7 */ /* 0x000ee20008001105 */
[----:B--2---:R-:W-:-:S05]  /*2aa0*/  IMAD.U32 R0, RZ, RZ, UR4 ;  /* 0x00000004ff007e24 */ /* 0x004fca000f8e00ff */
[----:B------:R-:W-:Y:S01]  /*2ab0*/  PRMT R0, R14, 0x654, R0 ;  /* 0x000006540e007816 */ /* 0x000fe20000000000 */
[----:B---3--:R-:W-:Y:S06]  /*2ac0*/  @!P0 BRA `(.L_x_47) ;  /* 0x0000007c00188947 */ /* 0x008fec0003800000 */
.L_x_129:
[----:B------:R-:W-:Y:S01]  /*2ad0*/  ULEA UR4, UR6, UR7, 0x4 ;  /* 0x0000000706047291 */ /* 0x000fe2000f8e20ff */
[----:B------:R-:W-:Y:S01]  /*2ae0*/  SEL R13, R0, R13, !P2 ;  /* 0x0000000d000d7207 */ /* 0x000fe20005000000 */
[----:B------:R-:W-:Y:S01]  /*2af0*/  UIADD3 UR5, UPT, UPT, UR5, 0x50, URZ ;  /* 0x0000005005057890 */ /* 0x000fe2000fffe0ff */
[----:B------:R-:W-:Y:S01]  /*2b00*/  LEA R0, R9, UR7, 0x3 ;  /* 0x0000000709007c11 */ /* 0x000fe2000f8e18ff */
[----:B------:R-:W-:Y:S01]  /*2b10*/  UIADD3 UR4, UPT, UPT, UR4, 0xe0, URZ ;  /* 0x000000e004047890 */ /* 0x000fe2000fffe0ff */
[----:B--2---:R-:W-:Y:S01]  /*2b20*/  SHF.L.U32 R2, R12, 0x1f, RZ ;  /* 0x0000001f0c027819 */ /* 0x004fe200000006ff */
[----:B------:R2:W-:Y:S01]  /*2b30*/  @!P2 SYNCS.ARRIVE.TRANS64.RED RZ, [R13+URZ], R5 ;  /* 0x000000050dffa9a7 */ /* 0x0005e200080004ff */
[----:B------:R-:W-:Y:S01]  /*2b40*/  UIADD3 UR6, UPT, UPT, UR6, 0x1, URZ ;  /* 0x0000000106067890 */ /* 0x000fe2000fffe0ff */
[----:B------:R-:W-:-:S03]  /*2b50*/  VIADD R8, R4, 0x1 ;  /* 0x0000000104087836 */ /* 0x000fc60000000000 */
[----:B------:R-:W-:Y:S02]  /*2b60*/  UISETP.NE.AND UP0, UPT, UR6, 0x2, UPT ;  /* 0x000000020600788c */ /* 0x000fe4000bf05270 */
[----:B------:R-:W-:Y:S06]  /*2b70*/  UGETNEXTWORKID.BROADCAST [UR4], [UR5] ;  /* 0x00000000040073ca */ /* 0x000fec0008000100 */
[----:B------:R-:W-:Y:S01]  /*2b80*/  USEL UR4, URZ, 0x1, UP0 ;  /* 0x00000001ff047887 */ /* 0x000fe20008000000 */
[----:B------:R-:W-:Y:S01]  /*2b90*/  ISETP.NE.AND P0, PT, R8, 0x2, PT ;  /* 0x000000020800780c */ /* 0x000fe20003f05270 */
[----:B------:R-:W-:Y:S01]  /*2ba0*/  USEL UR6, UR6, URZ, UP0 ;  /* 0x000000ff06067287 */ /* 0x000fe20008000000 */
[----:B------:R-:W3:Y:S03]  /*2bb0*/  SYNCS.PHASECHK.TRANS64.TRYWAIT P1, [R0+URZ+0x50], R2 ;  /* 0x00005002000075a7 */ /* 0x000ee600080211ff */
[----:B------:R-:W-:Y:S01]  /*2bc0*/  LOP3.LUT R10, R10, UR4, RZ, 0x3c, !PT ;  /* 0x000000040a0a7c12 */ /* 0x000fe2000f8e3cff */
[----:B--23--:R-:W-:Y:S07]  /*2bd0*/  @!P1 BRA `(.L_x_48) ;  /* 0x0000007800ec9947 */ /* 0x00cfee0003800000 */
.L_x_130:
[----:B--2---:R-:W-:Y:S01]  /*2be0*/  LEA R2, R9, UR7, 0x4 ;  /* 0x0000000709027c11 */ /* 0x004fe2000f8e20ff */
[----:B------:R-:W-:-:S04]  /*2bf0*/  VIADD R0, R0, 0x60 ;  /* 0x0000006000007836 */ /* 0x000fc80000000000 */
[----:B------:R2:W3:Y:S01]  /*2c00*/  LDS.128 R4, [R2+0xe0] ;  /* 0x0000e00002047984 */ /* 0x0004e20000000c00 */
[----:B------:R-:W-:Y:S01]  /*2c10*/  PRMT R0, RZ, 0x654, R0 ;  /* 0x00000654ff007816 */ /* 0x000fe20000000000 */
[----:B------:R-:W-:Y:S01]  /*2c20*/  @!PT LDS RZ, [RZ] ;  /* 0x00000000fffff984 */ /* 0x000fe20000000800 */
[----:B------:R-:W-:Y:S01]  /*2c30*/  @!PT LDS RZ, [RZ] ;  /* 0x00000000fffff984 */ /* 0x000fe20000000800 */
[----:B------:R-:W-:Y:S01]  /*2c40*/  @!PT LDS RZ, [RZ] ;  /* 0x00000000fffff984 */ /* 0x000fe20000000800 */
[----:B------:R-:W-:Y:S01]  /*2c50*/  @!PT LDS RZ, [RZ] ;  /* 0x00000000fffff984 */ /* 0x000fe20000000800 */
[----:B------:R4:W-:Y:S06]  /*2c60*/  MEMBAR.ALL.CTA ;  /* 0x0000000000007992 */ /* 0x0009ec0000008000 */
[----:B----4-:R-:W4:Y:S01]  /*2c70*/  FENCE.VIEW.ASYNC.S ;  /* 0x00000000000073c6 */ /* 0x010f220000000000 */
[----:B--2---:R-:W-:-:S04]  /*2c80*/  SEL R2, RZ, 0x1, P0 ;  /* 0x00000001ff027807 */ /* 0x004fc80000000000 */
[----:B------:R-:W-:Y:S01]  /*2c90*/  LOP3.LUT R11, R11, R2, RZ, 0x3c, !PT ;  /* 0x000000020b0b7212 */ /* 0x000fe200078e3cff */
[----:B----4-:R2:W-:Y:S01]  /*2ca0*/  SYNCS.ARRIVE.TRANS64.RED.A1T0 RZ, [R0+URZ], RZ ;  /* 0x000000ff00ff79a7 */ /* 0x0105e200081004ff */
[----:B---3--:R-:W-:Y:S02]  /*2cb0*/  LOP3.LUT P3, RZ, R6, 0x1, RZ, 0xc0, !PT ;  /* 0x0000000106ff7812 */ /* 0x008fe4000786c0ff */
[----:B------:R-:W-:Y:S01]  /*2cc0*/  SEL R4, R8, RZ, P0 ;  /* 0x000000ff08047207 */ /* 0x000fe20000000000 */
[----:B--2---:R-:W-:-:S05]  /*2cd0*/  VIADD R0, R9, 0x1 ;  /* 0x0000000109007836 */ /* 0x004fca0000000000 */
[----:B------:R-:W-:-:S04]  /*2ce0*/  ISETP.NE.AND P1, PT, R0, 0x2, PT ;  /* 0x000000020000780c */ /* 0x000fc80003f25270 */
[----:B------:R-:W-:Y:S02]  /*2cf0*/  SEL R3, RZ, 0x1, P1 ;  /* 0x00000001ff037807 */ /* 0x000fe40000800000 */
[----:B------:R-:W-:Y:S02]  /*2d00*/  SEL R9, R0, RZ, P1 ;  /* 0x000000ff00097207 */ /* 0x000fe40000800000 */
[----:B------:R-:W-:Y:S01]  /*2d10*/  LOP3.LUT R12, R12, R3, RZ, 0x3c, !PT ;  /* 0x000000030c0c7212 */ /* 0x000fe200078e3cff */
[----:B------:R-:W-:Y:S06]  /*2d20*/  @P3 BRA `(.L_x_49) ;  /* 0xfffffffc002c3947 */ /* 0x000fec000383ffff */
[----:B------:R-:W-:Y:S01]  /*2d30*/  ULEA UR5, UR6, UR7, 0x3 ;  /* 0x0000000706057291 */ /* 0x000fe2000f8e18ff */
[----:B------:R-:W-:-:S08]  /*2d40*/  SHF.L.U32 R0, R10, 0x1f, RZ ;  /* 0x0000001f0a007819 */ /* 0x000fd000000006ff */
[----:B------:R-:W2:Y:S02]  /*2d50*/  SYNCS.PHASECHK.TRANS64 P0, [UR5+0x60], R0 ;  /* 0x00006000ff0075a7 */ /* 0x000ea40008001005 */
[----:B--2---:R-:W-:Y:S05]  /*2d60*/  @P0 BRA `(.L_x_50) ;  /* 0x0000000000080947 */ /* 0x004fea0003800000 */
[----:B------:R-:W2:Y:S02]  /*2d70*/  SYNCS.PHASECHK.TRANS64.TRYWAIT P0, [UR5+0x60], R0 ;  /* 0x00006000ff0075a7 */ /* 0x000ea40008001105 */
[----:B--2---:R-:W-:Y:S05]  /*2d80*/  @!P0 BRA `(.L_x_51) ;  /* 0x0000007800948947 */ /* 0x004fea0003800000 */
.L_x_50:
[----:B------:R-:W-:-:S04]  /*2d90*/  UIADD3 UR4, UPT, UPT, UR6, 0x1, URZ ;  /* 0x0000000106047890 */ /* 0x000fc8000fffe0ff */
[----:B------:R-:W-:-:S04]  /*2da0*/  UISETP.NE.AND UP0, UPT, UR4, 0x2, UPT ;  /* 0x000000020400788c */ /* 0x000fc8000bf05270 */
[----:B------:R-:W-:Y:S02]  /*2db0*/  USEL UR8, URZ, 0x1, UP0 ;  /* 0x00000001ff087887 */ /* 0x000fe40008000000 */
[----:B------:R-:W-:-:S04]  /*2dc0*/  USEL UR4, UR4, URZ, UP0 ;  /* 0x000000ff04047287 */ /* 0x000fc80008000000 */
[----:B------:R-:W-:Y:S01]  /*2dd0*/  ULEA UR4, UR4, UR7, 0x3 ;  /* 0x0000000704047291 */ /* 0x000fe2000f8e18ff */
[----:B--2---:R-:W-:-:S04]  /*2de0*/  LOP3.LUT R2, R10, UR8, RZ, 0x3c, !PT ;  /* 0x000000080a027c12 */ /* 0x004fc8000f8e3cff */
[----:B------:R-:W-:-:S04]  /*2df0*/  SHF.L.U32 R0, R2, 0x1f, RZ ;  /* 0x0000001f02007819 */ /* 0x000fc800000006ff */
[----:B------:R-:W2:Y:S02]  /*2e00*/  SYNCS.PHASECHK.TRANS64 P0, [UR4+0x60], R0 ;  /* 0x00006000ff0075a7 */ /* 0x000ea40008001004 */
[----:B-12---:R-:W-:Y:S05]  /*2e10*/  @P0 EXIT ;  /* 0x000000000000094d */ /* 0x006fea0003800000 */
[----:B------:R-:W-:Y:S02]  /*2e20*/  SHF.L.U32 R2, R2, 0x1f, RZ ;  /* 0x0000001f02027819 */ /* 0x000fe400000006ff */
[----:B------:R-:W-:-:S07]  /*2e30*/  MOV R0, UR4 ;  /* 0x0000000400007c02 */ /* 0x000fce0008000f00 */
.L_x_52:
[----:B-1----:R1:W2:Y:S02]  /*2e40*/  SYNCS.PHASECHK.TRANS64.TRYWAIT P0, [R0+URZ+0x60], R2 ;  /* 0x00006002000075a7 */ /* 0x0022a400080011ff */
[----:B--2---:R-:W-:Y:S05]  /*2e50*/  @!P0 NANOSLEEP.SYNCS 0x989680 ;  /* 0x009896800000895d */ /* 0x004fea0003900000 */
[----:B------:R-:W2:Y:S02]  /*2e60*/  @!P0 SYNCS.PHASECHK.TRANS64 P0, [R0+URZ+0x60], R2 ;  /* 0x00006002000085a7 */ /* 0x000ea400080010ff */
[----:B--2---:R-:W-:Y:S05]  /*2e70*/  @P0 EXIT ;  /* 0x000000000000094d */ /* 0x004fea0003800000 */
[----:B------:R-:W-:Y:S05]  /*2e80*/  BRA `(.L_x_52) ;  /* 0xfffffffc00ec7947 */ /* 0x000fea000383ffff */
.L_x_45:
[----:B------:R-:W-:Y:S05]  /*2e90*/  BRA.U UP4, `(.L_x_53) ;  /* 0x0000001104447547 */ /* 0x000fea000b800000 */
[----:B------:R-:W-:Y:S01]  /*2ea0*/  UMOV UR4, 0x40 ;  /* 0x0000004000047882 */ /* 0x000fe20000000000 */
[----:B------:R-:W-:Y:S01]  /*2eb0*/  NOP ;  /* 0x0000000000007918 */ /* 0x000fe20000000000 */
[----:B------:R-:W-:Y:S01]  /*2ec0*/  ULEA UR4, UR7, UR4, 0x18 ;  /* 0x0000000407047291 */ /* 0x000fe2000f8ec0ff */
[----:B------:R-:W-:Y:S02]  /*2ed0*/  UMOV UR5, 0x400 ;  /* 0x0000040000057882 */ /* 0x000fe40000000000 */
[----:B------:R-:W-:-:S06]  /*2ee0*/  ULEA UR7, UR7, UR5, 0x18 ;  /* 0x0000000507077291 */ /* 0x000fcc000f8ec0ff */
[----:B------:R-:W2:Y:S02]  /*2ef0*/  LDS.U8 R0, [UR4+0x1c] ;  /* 0x00001c04ff007984 */ /* 0x000ea40008000000 */
[----:B--2---:R-:W-:-:S13]  /*2f00*/  ISETP.NE.AND P0, PT, R0, RZ, PT ;  /* 0x000000ff0000720c */ /* 0x004fda0003f05270 */
[----:B------:R-:W-:Y:S05]  /*2f10*/  @P0 BRA `(.L_x_54) ;  /* 0x0000000000580947 */ /* 0x000fea0003800000 */
[----:B------:R-:W-:-:S13]  /*2f20*/  ELECT P0, URZ, PT ;  /* 0x0000000000ff782f */ /* 0x000fda0003800000 */
[----:B------:R-:W-:Y:S05]  /*2f30*/  @!P0 BRA `(.L_x_55) ;  /* 0x0000000000608947 */ /* 0x000fea0003800000 */
[----:B------:R-:W-:Y:S01]  /*2f40*/  UMOV UR5, 0x10 ;  /* 0x0000001000057882 */ /* 0x000fe20000000000 */
[----:B------:R-:W-:Y:S01]  /*2f50*/  HFMA2 R2, -RZ, RZ, 0, 5.9604644775390625e-08 ;  /* 0x00000001ff027431 */ /* 0x000fe200000001ff */
[----:B------:R-:W-:-:S03]  /*2f60*/  MOV R3, 0xffff ;  /* 0x0000ffff00037802 */ /* 0x000fc60000000f00 */
[----:B------:R-:W-:Y:S04]  /*2f70*/  DEPBAR.LE SB2, 0x36 ;  /* 0x0000ad800000791a */ /* 0x000fe80000000000 */
[----:B------:R-:W2:Y:S02]  /*2f80*/  UTCATOMSWS.FIND_AND_SET.ALIGN UP0, UR5, UR5 ;  /* 0x00000005000575e3 */ /* 0x000ea40008000800 */
[----:B--2---:R-:W-:Y:S01]  /*2f90*/  MOV R0, UR5 ;  /* 0x0000000500007c02 */ /* 0x004fe20008000f00 */
[----:B------:R-:W-:Y:S06]  /*2fa0*/  BRA.U UP0, `(.L_x_56) ;  /* 0x0000000100187547 */ /* 0x000fec000b800000 */
.L_x_57:
[----:B------:R-:W-:Y:S05]  /*2fb0*/  NANOSLEEP 0x64 ;  /* 0x000000640000795d */ /* 0x000fea0003800000 */
[----:B------:R-:W-:-:S05]  /*2fc0*/  UMOV UR5, 0x10 ;  /* 0x0000001000057882 */ /* 0x000fca0000000000 */
[----:B------:R-:W-:Y:S04]  /*2fd0*/  DEPBAR.LE SB2, 0x36 ;  /* 0x0000ad800000791a */ /* 0x000fe80000000000 */
[----:B------:R-:W2:Y:S02]  /*2fe0*/  UTCATOMSWS.FIND_AND_SET.ALIGN UP0, UR5, UR5 ;  /* 0x00000005000575e3 */ /* 0x000ea40008000800 */
[----:B--2---:R-:W-:Y:S01]  /*2ff0*/  MOV R0, UR5 ;  /* 0x0000000500007c02 */ /* 0x004fe20008000f00 */
[----:B------:R-:W-:Y:S05]  /*3000*/  BRA.U !UP0, `(.L_x_57) ;  /* 0xfffffffd08e87547 */ /* 0x000fea000b83ffff */
.L_x_56:
[-C--:B------:R-:W-:Y:S02]  /*3010*/  SHF.L.U32 R3, R3, R0.reuse, RZ ;  /* 0x0000000003037219 */ /* 0x080fe400000006ff */
[----:B------:R-:W-:Y:S01]  /*3020*/  SHF.L.U32 R2, R2, R0, RZ ;  /* 0x0000000002027219 */ /* 0x000fe200000006ff */
[----:B------:R-:W-:Y:S02]  /*3030*/  IMAD.SHL.U32 R0, R0, 0x20, RZ ;  /* 0x0000002000007824 */ /* 0x000fe400078e00ff */
[----:B------:R2:W-:Y:S04]  /*3040*/  ATOMS.OR RZ, [UR4+0x14], R3 ;  /* 0x00001403ffff798c */ /* 0x0005e8000b000004 */
[----:B------:R2:W-:Y:S04]  /*3050*/  ATOMS.OR RZ, [UR4+0x18], R2 ;  /* 0x00001802ffff798c */ /* 0x0005e8000b000004 */
[----:B------:R2:W-:Y:S01]  /*3060*/  STS [UR7+0x100], R0 ;  /* 0x00010000ff007988 */ /* 0x0005e20008000807 */
[----:B------:R-:W-:Y:S05]  /*3070*/  BRA `(.L_x_55) ;  /* 0x0000000000107947 */ /* 0x000fea0003800000 */
.L_x_54:
[----:B------:R-:W-:Y:S02]  /*3080*/  MOV R0, 0xffffffff ;  /* 0xffffffff00007802 */ /* 0x000fe40000000f00 */
[----:B------:R-:W-:-:S03]  /*3090*/  MOV R2, 0x30c0 ;  /* 0x000030c000027802 */ /* 0x000fc60000000f00 */
[----:B------:R2:W-:Y:S04]  /*30a0*/  STS [UR7+0x100], R0 ;  /* 0x00010000ff007988 */ /* 0x0005e80008000807 */
[----:B-12--5:R-:W-:Y:S05]  /*30b0*/  CALL.REL.NOINC `($__internal_1_$__cuda_sm10x_tcgen05_guardrail_trap_phase_invalid_during_alloc) ;  /* 0x0000007c00287944 */ /* 0x026fea0003c00000 */
.L_x_55:
[----:B------:R-:W-:Y:S05]  /*30c0*/  WARPSYNC.ALL ;  /* 0x0000000000007948 */ /* 0x000fea0003800000 */
[----:B------:R-:W3:Y:S01]  /*30d0*/  S2UR UR9, SR_CgaCtaId ;  /* 0x00000000000979c3 */ /* 0x000ee20000008800 */
[----:B------:R-:W-:Y:S01]  /*30e0*/  UMOV UR4, 0x400 ;  /* 0x0000040000047882 */ /* 0x000fe20000000000 */
[----:B------:R-:W-:-:S06]  /*30f0*/  NOP ;  /* 0x0000000000007918 */ /* 0x000fcc0000000000 */
[----:B------:R-:W-:Y:S06]  /*3100*/  BAR.ARV 0x6, 0xa0 ;  /* 0x0182800000007b1d */ /* 0x000fec0000002000 */
[----:B------:R-:W4:Y:S01]  /*3110*/  LDCU UR6, c[0x0][0x38c] ;  /* 0x00007180ff0677ac */ /* 0x000f220008000800 */
[----:B--2---:R-:W-:Y:S01]  /*3120*/  LOP3.LUT R0, R4, 0xffff, RZ, 0xc0, !PT ;  /* 0x0000ffff04007812 */ /* 0x004fe200078ec0ff */
[----:B------:R-:W-:Y:S02]  /*3130*/  HFMA2 R12, -RZ, RZ, 0, 0 ;  /* 0x00000000ff0c7431 */ /* 0x000fe400000001ff */
[----:B------:R-:W-:Y:S01]  /*3140*/  IMAD.MOV.U32 R7, RZ, RZ, 0x1 ;  /* 0x00000001ff077424 */ /* 0x000fe200078e00ff */
[----:B------:R-:W2:Y:S01]  /*3150*/  LDCU UR5, c[0x0][0x38c] ;  /* 0x00007180ff0577ac */ /* 0x000ea20008000800 */
[----:B------:R-:W-:Y:S01]  /*3160*/  R2UR UR10, R0 ;  /* 0x00000000000a72ca */ /* 0x000fe200000e0000 */
[----:B------:R-:W-:Y:S01]  /*3170*/  IMAD.MOV.U32 R0, RZ, RZ, RZ ;  /* 0x000000ffff007224 */ /* 0x000fe200078e00ff */
[----:B------:R-:W-:Y:S01]  /*3180*/  UMOV UR13, URZ ;  /* 0x000000ff000d7c82 */ /* 0x000fe20008000000 */
[----:B------:R-:W-:Y:S01]  /*3190*/  UMOV UR12, URZ ;  /* 0x000000ff000c7c82 */ /* 0x000fe20008000000 */
[----:B---3--:R-:W-:Y:S01]  /*31a0*/  ULEA UR9, UR9, UR4, 0x18 ;  /* 0x0000000409097291 */ /* 0x008fe2000f8ec0ff */
[----:B------:R-:W-:Y:S01]  /*31b0*/  UMOV UR32, 0x0 ;  /* 0x0000000000207882 */ /* 0x000fe20000000000 */
[----:B------:R-:W-:-:S02]  /*31c0*/  UMOV UR33, 0x43c0490 ;  /* 0x043c049000217882 */ /* 0x000fc40000000000 */
[----:B------:R-:W-:Y:S02]  /*31d0*/  UIADD3 UR11, UPT, UPT, UR9, 0xf300, URZ ;  /* 0x0000f300090b7890 */ /* 0x000fe4000fffe0ff */
[----:B------:R-:W-:Y:S02]  /*31e0*/  UIADD3 UR4, UPT, UPT, UR9, 0x17300, URZ ;  /* 0x0001730009047890 */ /* 0x000fe4000fffe0ff */
[----:B----4-:R-:W-:Y:S01]  /*31f0*/  UIADD3 UR6, UPT, UPT, UR6, 0x7f, URZ ;  /* 0x0000007f06067890 */ /* 0x010fe2000fffe0ff */
[----:B------:R-:W3:Y:S01]  /*3200*/  LDS R2, [UR9+0x100] ;  /* 0x00010009ff027984 */ /* 0x000ee20008000800 */
[----:B------:R-:W-:Y:S02]  /*3210*/  USHF.R.U32.HI UR11, URZ, 0x4, UR11 ;  /* 0x00000004ff0b7899 */ /* 0x000fe4000801160b */
[----:B------:R-:W-:Y:S02]  /*3220*/  USHF.R.S32.HI UR8, URZ, 0x1f, UR6 ;  /* 0x0000001fff087899 */ /* 0x000fe40008011406 */
[----:B------:R-:W-:-:S02]  /*3230*/  USHF.R.U32.HI UR4, URZ, 0x4, UR4 ;  /* 0x00000004ff047899 */ /* 0x000fc40008011604 */
[----:B------:R-:W-:Y:S02]  /*3240*/  ULEA.HI UR8, UR8, UR6, URZ, 0x7 ;  /* 0x0000000608087291 */ /* 0x000fe4000f8f38ff */
[----:B------:R-:W-:Y:S02]  /*3250*/  ULOP3.LUT UR11, UR11, 0x3fff, URZ, 0xc0, !UPT ;  /* 0x00003fff0b0b7892 */ /* 0x000fe4000f8ec0ff */
[----:B------:R-:W-:Y:S02]  /*3260*/  USHF.R.S32.HI UR8, URZ, 0x7, UR8 ;  /* 0x00000007ff087899 */ /* 0x000fe40008011408 */
[----:B------:R-:W-:Y:S02]  /*3270*/  ULOP3.LUT UR4, UR4, 0x3fff, URZ, 0xc0, !UPT ;  /* 0x00003fff04047892 */ /* 0x000fe4000f8ec0ff */
[----:B------:R-:W-:Y:S01]  /*3280*/  UISETP.LT.AND UP0, UPT, UR8, 0x1, UPT ;  /* 0x000000010800788c */ /* 0x000fe2000bf01270 */
[----:B------:R-:W-:Y:S01]  /*3290*/  UMOV UR30, 0x0 ;  /* 0x00000000001e7882 */ /* 0x000fe20000000000 */
[----:B------:R-:W-:-:S02]  /*32a0*/  UMOV UR31, 0x43c0490 ;  /* 0x043c0490001f7882 */ /* 0x000fc40000000000 */
[----:B------:R-:W-:Y:S01]  /*32b0*/  USEL UR17, UR8, 0x1, !UP0 ;  /* 0x0000000108117887 */ /* 0x000fe2000c000000 */
[----:B------:R-:W-:Y:S01]  /*32c0*/  UMOV UR28, 0x0 ;  /* 0x00000000001c7882 */ /* 0x000fe20000000000 */
[----:B------:R-:W-:Y:S01]  /*32d0*/  UMOV UR29, 0x43c0490 ;  /* 0x043c0490001d7882 */ /* 0x000fe20000000000 */
[----:B------:R-:W-:Y:S01]  /*32e0*/  UMOV UR26, 0x0 ;  /* 0x00000000001a7882 */ /* 0x000fe20000000000 */
[----:B------:R-:W-:Y:S01]  /*32f0*/  UMOV UR27, 0x43c0490 ;  /* 0x043c0490001b7882 */ /* 0x000fe20000000000 */
[----:B------:R-:W-:Y:S01]  /*3300*/  UMOV UR24, 0x0 ;  /* 0x0000000000187882 */ /* 0x000fe20000000000 */
[----:B------:R-:W-:Y:S01]  /*3310*/  UMOV UR25, 0x43c0490 ;  /* 0x043c049000197882 */ /* 0x000fe20000000000 */
[----:B------:R-:W-:Y:S01]  /*3320*/  UMOV UR20, 0x0 ;  /* 0x0000000000147882 */ /* 0x000fe20000000000 */
[----:B------:R-:W-:Y:S01]  /*3330*/  UMOV UR21, 0x43c0490 ;  /* 0x043c049000157882 */ /* 0x000fe20000000000 */
[----:B------:R-:W-:Y:S02]  /*3340*/  ULOP3.LUT UR11, UR11, 0x10000, URZ, 0xfc, !UPT ;  /* 0x000100000b0b7892 */ /* 0x000fe4000f8efcff */
[----:B------:R-:W-:-:S02]  /*3350*/  ULOP3.LUT UR4, UR4, 0x10000, URZ, 0xfc, !UPT ;  /* 0x0001000004047892 */ /* 0x000fc4000f8efcff */
[----:B------:R-:W-:Y:S02]  /*3360*/  UIADD3 UR17, UPT, UPT, -UR17, URZ, URZ ;  /* 0x000000ff11117290 */ /* 0x000fe4000fffe1ff */
[----:B--2---:R-:W-:Y:S01]  /*3370*/  UISETP.GE.AND UP4, UPT, UR5, 0x1, UPT ;  /* 0x000000010500788c */ /* 0x004fe2000bf86270 */
[----:B-1----:R-:W-:Y:S01]  /*3380*/  UMOV UR36, 0x0 ;  /* 0x0000000000247882 */ /* 0x002fe20000000000 */
[----:B------:R-:W-:Y:S01]  /*3390*/  UMOV UR37, 0x43c0490 ;  /* 0x043c049000257882 */ /* 0x000fe20000000000 */
[----:B------:R-:W-:Y:S01]  /*33a0*/  UMOV UR34, 0x0 ;  /* 0x0000000000227882 */ /* 0x000fe20000000000 */
[----:B---3--:R-:W-:Y:S01]  /*33b0*/  R2UR UR14, R2 ;  /* 0x00000000020e72ca */ /* 0x008fe200000e0000 */
[----:B------:R-:W-:Y:S01]  /*33c0*/  IMAD.MOV.U32 R2, RZ, RZ, RZ ;  /* 0x000000ffff027224 */ /* 0x000fe200078e00ff */
[----:B------:R-:W-:-:S13]  /*33d0*/  UMOV UR35, 0x43c0490 ;  /* 0x043c049000237882 */ /* 0x000fda0000000000 */
.L_x_64:
[----:B------:R-:W-:Y:S02]  /*33e0*/  LEA R3, R2, UR9, 0x3 ;  /* 0x0000000902037c11 */ /* 0x000fe4000f8e18ff */
[----:B------:R-:W-:Y:S02]  /*33f0*/  SHF.L.U32 R4, R12, 0x1f, RZ ;  /* 0x0000001f0c047819 */ /* 0x000fe400000006ff */
[----:B------:R-:W-:Y:S01]  /*3400*/  PLOP3.LUT P0, PT, PT, PT, UP4, 0x80, 0x8 ;  /* 0x000000000008781c */ /* 0x000fe20003f0f048 */
[----:B------:R-:W-:Y:S01]  /*3410*/  VIADD R5, R3, 0x60 ;  /* 0x0000006003057836 */ /* 0x000fe20000000000 */
[----:B-1----:R-:W1:Y:S02]  /*3420*/  SYNCS.PHASECHK.TRANS64.TRYWAIT P1, [R3+URZ+0x50], R4 ;  /* 0x00005004030075a7 */ /* 0x002e6400080211ff */
[----:B-1----:R-:W-:Y:S09]  /*3430*/  @!P1 BRA `(.L_x_58) ;  /* 0x0000007400009947 */ /* 0x002ff20003800000 */
.L_x_132:
[----:B------:R-:W-:Y:S01]  /*3440*/  LEA R6, R2, UR9, 0x4 ;  /* 0x0000000902067c11 */ /* 0x000fe2000f8e20ff */
[----:B------:R-:W-:Y:S01]  /*3450*/  @UP4 ULEA UR5, UR12, UR9, 0x3 ;  /* 0x000000090c054291 */ /* 0x000fe2000f8e18ff */
[----:B------:R-:W-:Y:S01]  /*3460*/  PLOP3.LUT P1, PT, PT, PT, PT, 0x80, 0x8 ;  /* 0x000000000008781c */ /* 0x000fe20003f2f070 */
[----:B------:R-:W-:Y:S01]  /*3470*/  ULEA UR15, UR13, UR9, 0x3 ;  /* 0x000000090d0f7291 */ /* 0x000fe2000f8e18ff */
[----:B------:R-:W-:Y:S01]  /*3480*/  PRMT R5, RZ, 0x654, R5 ;  /* 0x00000654ff057816 */ /* 0x000fe20000000005 */
[----:B------:R2:W3:Y:S01]  /*3490*/  LDS.128 R8, [R6+0xe0] ;  /* 0x0000e00006087984 */ /* 0x0004e20000000c00 */
[----:B-1----:R-:W-:Y:S01]  /*34a0*/  @P0 SHF.L.U32 R4, R0, 0x1f, RZ ;  /* 0x0000001f00040819 */ /* 0x002fe200000006ff */
[----:B------:R-:W-:Y:S01]  /*34b0*/  ULEA.HI UR16, UR13, UR13, URZ, 0x1 ;  /* 0x0000000d0d107291 */ /* 0x000fe2000f8f08ff */
[----:B------:R-:W-:Y:S01]  /*34c0*/  SHF.L.U32 R3, R7, 0x1f, RZ ;  /* 0x0000001f07037819 */ /* 0x000fe200000006ff */
[----:B------:R-:W-:Y:S01]  /*34d0*/  @!PT LDS RZ, [RZ] ;  /* 0x00000000fffff984 */ /* 0x000fe20000000800 */
[----:B------:R-:W-:Y:S01]  /*34e0*/  @!PT LDS RZ, [RZ] ;  /* 0x00000000fffff984 */ /* 0x000fe20000000800 */
[----:B------:R-:W-:Y:S01]  /*34f0*/  @!PT LDS RZ, [RZ] ;  /* 0x00000000fffff984 */ /* 0x000fe20000000800 */
[----:B------:R-:W-:Y:S01]  /*3500*/  @!PT LDS RZ, [RZ] ;  /* 0x00000000fffff984 */ /* 0x000fe20000000800 */
[----:B------:R1:W-:Y:S06]  /*3510*/  MEMBAR.ALL.CTA ;  /* 0x0000000000007992 */ /* 0x0003ec0000008000 */
[----:B-1----:R-:W1:Y:S02]  /*3520*/  FENCE.VIEW.ASYNC.S ;  /* 0x00000000000073c6 */ /* 0x002e640000000000 */
[----:B-1----:R2:W-:Y:S01]  /*3530*/  SYNCS.ARRIVE.TRANS64.RED.A1T0 RZ, [R5+URZ], RZ ;  /* 0x000000ff05ff79a7 */ /* 0x0025e200081004ff */
[----:B------:R2:W1:Y:S01]  /*3540*/  @P0 SYNCS.PHASECHK.TRANS64.TRYWAIT P1, [UR5], R4 ;  /* 0x00000004ff0005a7 */ /* 0x0004620008021105 */
[----:B------:R-:W-:-:S02]  /*3550*/  ULOP3.LUT UR5, UR16, 0xffe, URZ, 0xc0, !UPT ;  /* 0x00000ffe10057892 */ /* 0x000fc4000f8ec0ff */
[----:B------:R-:W-:Y:S02]  /*3560*/  USHF.R.U32.HI UR16, URZ, 0x1, UR16 ;  /* 0x00000001ff107899 */ /* 0x000fe40008011610 */
[----:B------:R-:W-:Y:S02]  /*3570*/  UIADD3 UR5, UPT, UPT, -UR5, UR13, URZ ;  /* 0x0000000d05057290 */ /* 0x000fe4000fffe1ff */
[----:B------:R-:W-:-:S04]  /*3580*/  UIMAD UR16, UR16, 0xf0, UR14 ;  /* 0x000000f0101078a4 */ /* 0x000fc8000f8e020e */
[----:B------:R-:W-:Y:S01]  /*3590*/  ULEA UR16, UR5, UR16, 0x14 ;  /* 0x0000001005107291 */ /* 0x000fe2000f8ea0ff */
[----:B------:R-:W4:Y:S02]  /*35a0*/  SYNCS.PHASECHK.TRANS64.TRYWAIT P0, [UR15+0x90], R3 ;  /* 0x00009003ff0075a7 */ /* 0x000f24000800110f */
[----:B-1234-:R-:W-:Y:S09]  /*35b0*/  @!P0 BRA `(.L_x_59) ;  /* 0x0000007000b48947 */ /* 0x01eff20003800000 */
.L_x_134:
[----:B-1----:R-:W-:Y:S01]  /*35c0*/  IADD3 R4, PT, PT, R2, 0x1, RZ ;  /* 0x0000000102047810 */ /* 0x002fe20007ffe0ff */
[----:B------:R-:W-:Y:S06]  /*35d0*/  BRA.U !UP4, `(.L_x_60) ;  /* 0x000000050c107547 */ /* 0x000fec000b800000 */
[----:B------:R-:W-:Y:S01]  /*35e0*/  UPLOP3.LUT UP2, UPT, UPT, UPT, UPT, 0x40, 0x4 ;  /* 0x000000000004789c */ /* 0x000fe20003f4e870 */
[----:B------:R-:W-:Y:S01]  /*35f0*/  UMOV UR19, UR17 ;  /* 0x0000001100137c82 */ /* 0x000fe20008000000 */
[----:B------:R-:W-:Y:S01]  /*3600*/  UMOV UR18, UR8 ;  /* 0x0000000800127c82 */ /* 0x000fe20008000000 */
[----:B------:R-:W-:-:S08]  /*3610*/  UMOV UR5, UR12 ;  /* 0x0000000c00057c82 */ /* 0x000fd00008000000 */
.L_x_63:
[----:B------:R-:W-:Y:S02]  /*3620*/  UIADD3 UR19, UPT, UPT, UR19, 0x1, URZ ;  /* 0x0000000113137890 */ /* 0x000fe4000fffe0ff */
[----:B-1----:R-:W-:Y:S02]  /*3630*/  ULEA UR22, UR5, UR9, 0x3 ;  /* 0x0000000905167291 */ /* 0x002fe4000f8e18ff */
[----:B------:R-:W-:Y:S01]  /*3640*/  UISETP.NE.AND UP3, UPT, UR19, URZ, UPT ;  /* 0x000000ff1300728c */ /* 0x000fe2000bf65270 */
[----:B--2---:R-:W-:Y:S10]  /*3650*/  @P1 BRA `(.L_x_61) ;  /* 0x00000000000c1947 */ /* 0x004ff40003800000 */
[----:B------:R-:W-:Y:S04]  /*3660*/  SHF.L.U32 R2, R0, 0x1f, RZ ;  /* 0x0000001f00027819 */ /* 0x000fe800000006ff */
[----:B------:R-:W1:Y:S02]  /*3670*/  SYNCS.PHASECHK.TRANS64.TRYWAIT P0, [UR22], R2 ;  /* 0x00000002ff0075a7 */ /* 0x000e640008001116 */
[----:B-1----:R-:W-:Y:S05]  /*3680*/  @!P0 BRA `(.L_x_62) ;  /* 0x0000007000988947 */ /* 0x002fea0003800000 */
.L_x_61:
[----:B------:R-:W-:Y:S01]  /*3690*/  UISETP.NE.AND UP0, UPT, UR18, 0x1, UPT ;  /* 0x000000011200788c */ /* 0x000fe2000bf05270 */
[----:B------:R-:W-:Y:S01]  /*36a0*/  PLOP3.LUT P1, PT, PT, PT, PT, 0x80, 0x8 ;  /* 0x000000000008781c */ /* 0x000fe20003f2f070 */
[----:B------:R-:W-:Y:S02]  /*36b0*/  UIADD3 UR12, UPT, UPT, UR5, 0x1, URZ ;  /* 0x00000001050c7890 */ /* 0x000fe4000fffe0ff */
[----:B------:R-:W-:Y:S02]  /*36c0*/  ULEA UR66, UR5, UR11, 0xa ;  /* 0x0000000b05427291 */ /* 0x000fe4000f8e50ff */
[----:B------:R-:W-:Y:S01]  /*36d0*/  UISETP.NE.AND UP1, UPT, UR12, 0x2, UPT ;  /* 0x000000020c00788c */ /* 0x000fe2000bf25270 */
[----:B------:R-:W-:Y:S01]  /*36e0*/  PLOP3.LUT P0, PT, PT, PT, UP0, 0x80, 0x8 ;  /* 0x000000000008781c */ /* 0x000fe20003f0f008 */
[----:B------:R-:W-:Y:S02]  /*36f0*/  UIADD3 UR62, UPT, UPT, UR66, 0x2, URZ ;  /* 0x00000002423e7890 */ /* 0x000fe4000fffe0ff */
[----:B------:R-:W-:Y:S02]  /*3700*/  USEL UR7, URZ, 0x1, UP1 ;  /* 0x00000001ff077887 */ /* 0x000fe40008800000 */
[----:B------:R-:W-:Y:S02]  /*3710*/  USEL UR12, UR12, URZ, UP1 ;  /* 0x000000ff0c0c7287 */ /* 0x000fe40008800000 */
[----:B------:R-:W-:Y:S02]  /*3720*/  UIADD3 UR58, UPT, UPT, UR66, 0x4, URZ ;  /* 0x00000004423a7890 */ /* 0x000fe4000fffe0ff */
[----:B------:R-:W-:Y:S01]  /*3730*/  @UP0 ULEA UR6, UR12, UR9, 0x3 ;  /* 0x000000090c060291 */ /* 0x000fe2000f8e18ff */
[----:B------:R-:W-:Y:S01]  /*3740*/  LOP3.LUT R0, R0, UR7, RZ, 0x3c, !PT ;  /* 0x0000000700007c12 */ /* 0x000fe2000f8e3cff */
[----:B------:R-:W-:Y:S02]  /*3750*/  UIADD3 UR54, UPT, UPT, UR66, 0x6, URZ ;  /* 0x0000000642367890 */ /* 0x000fe4000fffe0ff */
[----:B------:R-:W-:Y:S01]  /*3760*/  UIADD3 UR50, UPT, UPT, UR66, 0x200, URZ ;  /* 0x0000020042327890 */ /* 0x000fe2000fffe0ff */
[----:B-1----:R-:W-:Y:S01]  /*3770*/  @P0 SHF.L.U32 R2, R0, 0x1f, RZ ;  /* 0x0000001f00020819 */ /* 0x002fe200000006ff */
[----:B------:R-:W-:Y:S02]  /*3780*/  UIADD3 UR46, UPT, UPT, UR66, 0x202, URZ ;  /* 0x00000202422e7890 */ /* 0x000fe4000fffe0ff */
[----:B------:R-:W-:Y:S01]  /*3790*/  UIADD3 UR42, UPT, UPT, UR66, 0x204, URZ ;  /* 0x00000204422a7890 */ /* 0x000fe2000fffe0ff */
[----:B------:R1:W2:Y:S01]  /*37a0*/  @P0 SYNCS.PHASECHK.TRANS64.TRYWAIT P1, [UR6], R2 ;  /* 0x00000002ff0005a7 */ /* 0x0002a20008021106 */
[----:B------:R-:W-:Y:S02]  /*37b0*/  UIMAD UR6, UR5, 0xf00, UR4 ;  /* 0x00000f00050678a4 */ /* 0x000fe4000f8e0204 */
[----:B------:R-:W-:Y:S02]  /*37c0*/  UIADD3 UR38, UPT, UPT, UR66, 0x206, URZ ;  /* 0x0000020642267890 */ /* 0x000fe4000fffe0ff */
        /* <DEDUP_REMOVED lines=8> */
[----:B------:R-:W-:Y:S01]  /*3850*/  UIADD3 UR18, UPT, UPT, UR18, -0x1, URZ ;  /* 0xffffffff12127890 */ /* 0x000fe2000fffe0ff */
[----:B------:R-:W-:Y:S01]  /*3860*/  UMOV UR7, 0x40004040 ;  /* 0x4000404000077882 */ /* 0x000fe20000000000 */
[----:B------:R-:W-:Y:S01]  /*3870*/  UMOV UR67, 0x40004040 ;  /* 0x4000404000437882 */ /* 0x000fe20000000000 */
[----:B------:R-:W-:Y:S01]  /*3880*/  UMOV UR65, 0x40004040 ;  /* 0x4000404000417882 */ /* 0x000fe20000000000 */
[----:B------:R1:W-:Y:S01]  /*3890*/  UTCHMMA gdesc[UR66], gdesc[UR6], tmem[UR16], tmem[UR32], idesc[UR33], UP2 ;  /* 0x00ff2006420075ea */ /* 0x0003e20009000010 */
[----:B------:R-:W-:Y:S01]  /*38a0*/  UPLOP3.LUT UP2, UPT, UPT, UPT, UPT, 0x80, 0x8 ;  /* 0x000000000008789c */ /* 0x000fe20003f4f070 */
[----:B------:R-:W-:Y:S01]  /*38b0*/  UMOV UR63, 0x40004040 ;  /* 0x40004040003f7882 */ /* 0x000fe20000000000 */
[----:B------:R-:W-:Y:S01]  /*38c0*/  UMOV UR61, 0x40004040 ;  /* 0x40004040003d7882 */ /* 0x000fe20000000000 */
[----:B------:R1:W-:Y:S01]  /*38d0*/  UTCHMMA gdesc[UR62], gdesc[UR64], tmem[UR16], tmem[UR30], idesc[UR31], UPT ;  /* 0x00ff1e403e0075ea */ /* 0x0003e2000b800010 */
        /* <DEDUP_REMOVED lines=14> */
[----:B------:R-:W-:Y:S01]  /*39c0*/  UMOV UR39, 0x40004040 ;  /* 0x4000404000277882 */ /* 0x000fe20000000000 */
[----:B------:R1:W-:Y:S01]  /*39d0*/  UTCHMMA gdesc[UR42], gdesc[UR44], tmem[UR16], tmem[UR36], idesc[UR37], UPT ;  /* 0x00ff242c2a0075ea */ /* 0x0003e2000b800010 */
[----:B------:R1:W-:Y:S01]  /*39e0*/  UTCHMMA gdesc[UR38], gdesc[UR40], tmem[UR16], tmem[UR34], idesc[UR35], UPT ;  /* 0x00ff2228260075ea */ /* 0x0003e2000b800010 */
[----:B------:R1:W-:Y:S01]  /*39f0*/  UTCBAR.MULTICAST [UR22], URZ, UR10 ;  /* 0x000000ff160073e9 */ /* 0x0003e2000800080a */
[----:B------:R-:W-:Y:S01]  /*3a00*/  UMOV UR5, UR12 ;  /* 0x0000000c00057c82 */ /* 0x000fe20008000000 */
[----:B------:R-:W-:Y:S05]  /*3a10*/  BRA.U UP3, `(.L_x_63) ;  /* 0xfffffffd03007547 */ /* 0x000fea000b83ffff */
.L_x_60:
[----:B------:R-:W-:Y:S01]  /*3a20*/  UIADD3 UR13, UPT, UPT, UR13, 0x1, URZ ;  /* 0x000000010d0d7890 */ /* 0x000fe2000fffe0ff */
[----:B------:R-:W-:Y:S01]  /*3a30*/  LOP3.LUT P0, RZ, R10, 0x1, RZ, 0xc0, !PT ;  /* 0x000000010aff7812 */ /* 0x000fe2000780c0ff */
[----:B------:R-:W-:Y:S01]  /*3a40*/  UIADD3 UR15, UPT, UPT, UR15, 0x70, URZ ;  /* 0x000000700f0f7890 */ /* 0x000fe2000fffe0ff */
[----:B--2---:R-:W-:Y:S01]  /*3a50*/  ISETP.NE.AND P1, PT, R4, 0x2, PT ;  /* 0x000000020400780c */ /* 0x004fe20003f25270 */
[----:B------:R-:W-:-:S03]  /*3a60*/  UISETP.NE.AND UP0, UPT, UR13, 0x4, UPT ;  /* 0x000000040d00788c */ /* 0x000fc6000bf05270 */
[----:B-1----:R-:W-:Y:S01]  /*3a70*/  SEL R2, RZ, 0x1, P1 ;  /* 0x00000001ff027807 */ /* 0x002fe20000800000 */
[----:B------:R-:W-:Y:S02]  /*3a80*/  USEL UR5, URZ, 0x1, UP0 ;  /* 0x00000001ff057887 */ /* 0x000fe40008000000 */
[----:B------:R-:W-:Y:S01]  /*3a90*/  USEL UR13, UR13, URZ, UP0 ;  /* 0x000000ff0d0d7287 */ /* 0x000fe20008000000 */
[----:B------:R1:W-:Y:S01]  /*3aa0*/  UTCBAR [UR15], URZ ;  /* 0x000000ff0f0073e9 */ /* 0x0003e200080000ff */
[----:B------:R-:W-:Y:S02]  /*3ab0*/  LOP3.LUT R12, R12, R2, RZ, 0x3c, !PT ;  /* 0x000000020c0c7212 */ /* 0x000fe400078e3cff */
[----:B------:R-:W-:Y:S02]  /*3ac0*/  LOP3.LUT R7, R7, UR5, RZ, 0x3c, !PT ;  /* 0x0000000507077c12 */ /* 0x000fe4000f8e3cff */
[----:B------:R-:W-:Y:S01]  /*3ad0*/  SEL R2, R4, RZ, P1 ;  /* 0x000000ff04027207 */ /* 0x000fe20000800000 */
[----:B------:R-:W-:Y:S06]  /*3ae0*/  @P0 BRA `(.L_x_64) ;  /* 0xfffffff8003c0947 */ /* 0x000fec000383ffff */
[----:B------:R-:W2:Y:S01]  /*3af0*/  S2UR UR4, SR_CgaCtaId ;  /* 0x00000000000479c3 */ /* 0x000ea20000008800 */
[----:B------:R-:W-:Y:S01]  /*3b00*/  ELECT P0, URZ, PT ;  /* 0x0000000000ff782f */ /* 0x000fe20003800000 */
[----:B------:R-:W-:Y:S01]  /*3b10*/  IMAD.MOV.U32 R2, RZ, RZ, 0x1 ;  /* 0x00000001ff027424 */ /* 0x000fe200078e00ff */
[----:B------:R-:W-:Y:S01]  /*3b20*/  UIADD3 UR9, UPT, UPT, UR9, 0x90, URZ ;  /* 0x0000009009097890 */ /* 0x000fe2000fffe0ff */
[----:B------:R-:W-:Y:S01]  /*3b30*/  SHF.L.U32 R0, R7, 0x1f, RZ ;  /* 0x0000001f07007819 */ /* 0x000fe200000006ff */
[----:B------:R-:W-:-:S03]  /*3b40*/  UMOV UR5, 0x40 ;  /* 0x0000004000057882 */ /* 0x000fc60000000000 */
[----:B------:R-:W-:Y:S01]  /*3b50*/  UVIRTCOUNT.DEALLOC.SMPOOL 0x80 ;  /* 0x000000800000784c */ /* 0x000fe20000000000 */
[----:B--2---:R-:W-:Y:S02]  /*3b60*/  ULEA UR4, UR4, UR5, 0x18 ;  /* 0x0000000504047291 */ /* 0x004fe4000f8ec0ff */
[----:B------:R-:W-:-:S07]  /*3b70*/  ULEA UR5, UR13, UR9, 0x3 ;  /* 0x000000090d057291 */ /* 0x000fce000f8e18ff */
[----:B------:R2:W-:Y:S02]  /*3b80*/  @P0 STS.U8 [UR4+0x1c], R2 ;  /* 0x00001c02ff000988 */ /* 0x0005e40008000004 */
[----:B------:R-:W3:Y:S02]  /*3b90*/  SYNCS.PHASECHK.TRANS64.TRYWAIT P0, [UR5], R0 ;  /* 0x00000000ff0075a7 */ /* 0x000ee40008001105 */
[----:B--23--:R-:W-:Y:S05]  /*3ba0*/  @!P0 BRA `(.L_x_65) ;  /* 0x0000006c00688947 */ /* 0x00cfea0003800000 */
.L_x_137:
[----:B------:R-:W-:-:S04]  /*3bb0*/  UIADD3 UR6, UPT, UPT, UR13, 0x1, URZ ;  /* 0x000000010d067890 */ /* 0x000fc8000fffe0ff */
[----:B------:R-:W-:-:S04]  /*3bc0*/  UISETP.NE.AND UP0, UPT, UR6, 0x4, UPT ;  /* 0x000000040600788c */ /* 0x000fc8000bf05270 */
[----:B------:R-:W-:Y:S02]  /*3bd0*/  USEL UR7, URZ, 0x1, UP0 ;  /* 0x00000001ff077887 */ /* 0x000fe40008000000 */
[----:B------:R-:W-:-:S04]  /*3be0*/  USEL UR6, UR6, URZ, UP0 ;  /* 0x000000ff06067287 */ /* 0x000fc80008000000 */
[----:B------:R-:W-:Y:S01]  /*3bf0*/  ULEA UR5, UR6, UR9, 0x3 ;  /* 0x0000000906057291 */ /* 0x000fe2000f8e18ff */
[----:B--2---:R-:W-:-:S04]  /*3c00*/  LOP3.LUT R0, R7, UR7, RZ, 0x3c, !PT ;  /* 0x0000000707007c12 */ /* 0x004fc8000f8e3cff */
[----:B------:R-:W-:-:S04]  /*3c10*/  SHF.L.U32 R2, R0, 0x1f, RZ ;  /* 0x0000001f00027819 */ /* 0x000fc800000006ff */
[----:B------:R-:W2:Y:S02]  /*3c20*/  SYNCS.PHASECHK.TRANS64.TRYWAIT P0, [UR5], R2 ;  /* 0x00000002ff0075a7 */ /* 0x000ea40008001105 */
[----:B--2---:R-:W-:Y:S05]  /*3c30*/  @!P0 BRA `(.L_x_66) ;  /* 0x0000006c005c8947 */ /* 0x004fea0003800000 */
.L_x_139:
[----:B------:R-:W-:-:S04]  /*3c40*/  UIADD3 UR6, UPT, UPT, UR6, 0x1, URZ ;  /* 0x0000000106067890 */ /* 0x000fc8000fffe0ff */
[----:B------:R-:W-:-:S04]  /*3c50*/  UISETP.NE.AND UP0, UPT, UR6, 0x4, UPT ;  /* 0x000000040600788c */ /* 0x000fc8000bf05270 */
[----:B------:R-:W-:Y:S02]  /*3c60*/  USEL UR7, URZ, 0x1, UP0 ;  /* 0x00000001ff077887 */ /* 0x000fe40008000000 */
[----:B------:R-:W-:-:S04]  /*3c70*/  USEL UR6, UR6, URZ, UP0 ;  /* 0x000000ff06067287 */ /* 0x000fc80008000000 */
[----:B------:R-:W-:Y:S01]  /*3c80*/  ULEA UR5, UR6, UR9, 0x3 ;  /* 0x0000000906057291 */ /* 0x000fe2000f8e18ff */
[----:B------:R-:W-:-:S04]  /*3c90*/  LOP3.LUT R0, R0, UR7, RZ, 0x3c, !PT ;  /* 0x0000000700007c12 */ /* 0x000fc8000f8e3cff */
[----:B--2---:R-:W-:-:S04]  /*3ca0*/  SHF.L.U32 R2, R0, 0x1f, RZ ;  /* 0x0000001f00027819 */ /* 0x004fc800000006ff */
[----:B------:R-:W2:Y:S02]  /*3cb0*/  SYNCS.PHASECHK.TRANS64.TRYWAIT P0, [UR5], R2 ;  /* 0x00000002ff0075a7 */ /* 0x000ea40008001105 */
[----:B--2---:R-:W-:Y:S05]  /*3cc0*/  @!P0 BRA `(.L_x_67) ;  /* 0x0000006c00508947 */ /* 0x004fea0003800000 */
.L_x_141:
[----:B------:R-:W-:-:S04]  /*3cd0*/  UIADD3 UR6, UPT, UPT, UR6, 0x1, URZ ;  /* 0x0000000106067890 */ /* 0x000fc8000fffe0ff */
[----:B------:R-:W-:-:S04]  /*3ce0*/  UISETP.NE.AND UP0, UPT, UR6, 0x4, UPT ;  /* 0x000000040600788c */ /* 0x000fc8000bf05270 */
[----:B------:R-:W-:Y:S02]  /*3cf0*/  USEL UR5, URZ, 0x1, UP0 ;  /* 0x00000001ff057887 */ /* 0x000fe40008000000 */
[----:B------:R-:W-:-:S04]  /*3d00*/  USEL UR6, UR6, URZ, UP0 ;  /* 0x000000ff06067287 */ /* 0x000fc80008000000 */
[----:B------:R-:W-:Y:S01]  /*3d10*/  ULEA UR6, UR6, UR9, 0x3 ;  /* 0x0000000906067291 */ /* 0x000fe2000f8e18ff */
[----:B------:R-:W-:-:S04]  /*3d20*/  LOP3.LUT R0, R0, UR5, RZ, 0x3c, !PT ;  /* 0x0000000500007c12 */ /* 0x000fc8000f8e3cff */
[----:B------:R-:W-:-:S04]  /*3d30*/  SHF.L.U32 R0, R0, 0x1f, RZ ;  /* 0x0000001f00007819 */ /* 0x000fc800000006ff */
[----:B------:R-:W3:Y:S02]  /*3d40*/  SYNCS.PHASECHK.TRANS64.TRYWAIT P0, [UR6], R0 ;  /* 0x00000000ff0075a7 */ /* 0x000ee40008001106 */
[----:B---3--:R-:W-:Y:S05]  /*3d50*/  @!P0 BRA `(.L_x_68) ;  /* 0x0000006c00448947 */ /* 0x008fea0003800000 */
.L_x_143:
[----:B------:R-:W-:Y:S01]  /*3d60*/  NOP ;  /* 0x0000000000007918 */ /* 0x000fe20000000000 */
[----:B--2---:R-:W2:Y:S01]  /*3d70*/  LDS R0, [UR4+0x14] ;  /* 0x00001404ff007984 */ /* 0x004ea20008000800 */
[----:B------:R-:W-:Y:S01]  /*3d80*/  ULOP3.LUT UR6, UR14, 0xffff, URZ, 0xc0, !UPT ;  /* 0x0000ffff0e067892 */ /* 0x000fe2000f8ec0ff */
[----:B------:R-:W-:Y:S01]  /*3d90*/  UMOV UR8, 0xffff ;  /* 0x0000ffff00087882 */ /* 0x000fe20000000000 */
[----:B------:R-:W-:Y:S02]  /*3da0*/  UMOV UR5, 0x1 ;  /* 0x0000000100057882 */ /* 0x000fe40000000000 */
[----:B------:R-:W-:-:S04]  /*3db0*/  USHF.R.U32.HI UR6, URZ, 0x5, UR6 ;  /* 0x00000005ff067899 */ /* 0x000fc80008011606 */
[----:B------:R-:W-:Y:S02]  /*3dc0*/  USHF.L.U32 UR8, UR8, UR6, URZ ;  /* 0x0000000608087299 */ /* 0x000fe400080006ff */
[----:B------:R-:W-:-:S04]  /*3dd0*/  USHF.L.U32 UR5, UR5, UR6, URZ ;  /* 0x0000000605057299 */ /* 0x000fc800080006ff */
[----:B--2---:R-:W-:-:S04]  /*3de0*/  LOP3.LUT R0, R0, UR8, RZ, 0xc0, !PT ;  /* 0x0000000800007c12 */ /* 0x004fc8000f8ec0ff */
[----:B------:R-:W-:-:S13]  /*3df0*/  ISETP.NE.AND P0, PT, R0, UR8, PT ;  /* 0x0000000800007c0c */ /* 0x000fda000bf05270 */
[----:B------:R-:W-:Y:S05]  /*3e00*/  @P0 BRA `(.L_x_69) ;  /* 0x0000000000580947 */ /* 0x000fea0003800000 */
[----:B------:R-:W2:Y:S02]  /*3e10*/  LDS R0, [UR4+0x18] ;  /* 0x00001804ff007984 */ /* 0x000ea40008000800 */
[----:B--2---:R-:W-:-:S04]  /*3e20*/  LOP3.LUT R0, R0, UR5, RZ, 0xc0, !PT ;  /* 0x0000000500007c12 */ /* 0x004fc8000f8ec0ff */
[----:B------:R-:W-:-:S13]  /*3e30*/  ISETP.NE.AND P0, PT, R0, UR5, PT ;  /* 0x0000000500007c0c */ /* 0x000fda000bf05270 */
[----:B------:R-:W-:Y:S05]  /*3e40*/  @P0 BRA `(.L_x_70) ;  /* 0x00000000003c0947 */ /* 0x000fea0003800000 */
[----:B------:R-:W2:Y:S01]  /*3e50*/  S2R R2, SR_LANEID ;  /* 0x0000000000027919 */ /* 0x000ea20000000000 */
[----:B------:R-:W-:Y:S01]  /*3e60*/  ULOP3.LUT UR8, URZ, UR8, URZ, 0x33, !UPT ;  /* 0x00000008ff087292 */ /* 0x000fe2000f8e33ff */
[----:B------:R-:W-:Y:S02]  /*3e70*/  VOTEU.ANY UR7, UPT, PT ;  /* 0x0000000000077886 */ /* 0x000fe400038e0100 */
[----:B------:R-:W-:-:S03]  /*3e80*/  UFLO.U32 UR7, UR7 ;  /* 0x00000007000772bd */ /* 0x000fc600080e0000 */
[----:B------:R-:W-:-:S04]  /*3e90*/  IMAD.U32 R0, RZ, RZ, UR8 ;  /* 0x00000008ff007e24 */ /* 0x000fc8000f8e00ff */
[----:B------:R3:W4:Y:S02]  /*3ea0*/  REDUX UR6, R0 ;  /* 0x00000000000673c4 */ /* 0x0007240000000000 */
[----:B------:R1:W-:Y:S01]  /*3eb0*/  UTCATOMSWS.AND URZ, UR8 ;  /* 0x0000000800ff79e3 */ /* 0x0003e20008000000 */
[----:B--2---:R-:W-:Y:S02]  /*3ec0*/  ISETP.EQ.U32.AND P0, PT, R2, UR7, PT ;  /* 0x0000000702007c0c */ /* 0x004fe4000bf02070 */
[----:B---3--:R-:W-:Y:S02]  /*3ed0*/  LOP3.LUT R0, RZ, UR5, RZ, 0x33, !PT ;  /* 0x00000005ff007c12 */ /* 0x008fe4000f8e33ff */
[----:B----4-:R-:W-:Y:S02]  /*3ee0*/  MOV R2, UR6 ;  /* 0x0000000600027c02 */ /* 0x010fe40008000f00 */
[----:B------:R-:W2:Y:S07]  /*3ef0*/  REDUX UR5, R0 ;  /* 0x00000000000573c4 */ /* 0x000eae0000000000 */
[----:B------:R1:W-:Y:S01]  /*3f00*/  @P0 ATOMS.AND RZ, [UR4+0x14], R2 ;  /* 0x00001402ffff098c */ /* 0x0003e2000a800004 */
[----:B--2---:R-:W-:-:S05]  /*3f10*/  IMAD.U32 R0, RZ, RZ, UR5 ;  /* 0x00000005ff007e24 */ /* 0x004fca000f8e00ff */
[----:B------:R1:W-:Y:S01]  /*3f20*/  @P0 ATOMS.AND RZ, [UR4+0x18], R0 ;  /* 0x00001800ffff098c */ /* 0x0003e2000a800004 */
[----:B------:R-:W-:Y:S05]  /*3f30*/  BRA `(.L_x_71) ;  /* 0x0000000000147947 */ /* 0x000fea0003800000 */
.L_x_70:
[----:B------:R-:W-:Y:S02]  /*3f40*/  MOV R2, 0x3f60 ;  /* 0x00003f6000027802 */ /* 0x000fe40000000f00 */
[----:B-1---5:R-:W-:Y:S05]  /*3f50*/  CALL.REL.NOINC `($__internal_0_$__cuda_sm10x_tcgen05_guardrail_trap_col_being_dealloced_not_returned_by_alloc) ;  /* 0x0000006c00747944 */ /* 0x022fea0003c00000 */
[----:B------:R-:W-:Y:S05]  /*3f60*/  BRA `(.L_x_71) ;  /* 0x0000000000087947 */ /* 0x000fea0003800000 */
.L_x_69:
[----:B------:R-:W-:Y:S02]  /*3f70*/  MOV R2, 0x3f90 ;  /* 0x00003f9000027802 */ /* 0x000fe40000000f00 */
[----:B-1---5:R-:W-:Y:S05]  /*3f80*/  CALL.REL.NOINC `($__internal_2_$__cuda_sm10x_tcgen05_guardrail_trap_unallocated_columns_being_dealloced) ;  /* 0x0000006c00807944 */ /* 0x022fea0003c00000 */
.L_x_71:
[----:B------:R-:W-:Y:S01]  /*3f90*/  NOP ;  /* 0x0000000000007918 */ /* 0x000fe20000000000 */
[----:B-1----:R-:W-:Y:S05]  /*3fa0*/  EXIT ;  /* 0x000000000000794d */ /* 0x002fea0003800000 */
.L_x_53:
[----:B------:R-:W-:-:S09]  /*3fb0*/  UISETP.NE.OR UP0, UPT, UR5, 0x3, !UP3 ;  /* 0x000000030500788c */ /* 0x000fd2000df05670 */
[----:B------:R-:W-:Y:S05]  /*3fc0*/  BRA.U UP0, `(.L_x_72) ;  /* 0x0000001100707547 */ /* 0x000fea000b800000 */
[----:B------:R-:W2:Y:S01]  /*3fd0*/  LDCU.64 UR4, c[0x0][0x888] ;  /* 0x00011100ff0477ac */ /* 0x000ea20008000a00 */
[----:B------:R-:W3:Y:S01]  /*3fe0*/  LDC.64 R12, c[0x0][0x348] ;  /* 0x0000d200ff0c7b82 */ /* 0x000ee20000000a00 */
[----:B------:R-:W-:Y:S02]  /*3ff0*/  HFMA2 R10, -RZ, RZ, 0, 0 ;  /* 0x00000000ff0a7431 */ /* 0x000fe400000001ff */
[----:B------:R-:W-:Y:S01]  /*4000*/  IMAD.MOV.U32 R9, RZ, RZ, 0x1 ;  /* 0x00000001ff097424 */ /* 0x000fe200078e00ff */
[----:B------:R-:W4:Y:S01]  /*4010*/  LDCU UR44, c[0x0][0x370] ;  /* 0x00006e00ff2c77ac */ /* 0x000f220008000800 */
[----:B------:R-:W-:Y:S01]  /*4020*/  IMAD.MOV.U32 R8, RZ, RZ, RZ ;  /* 0x000000ffff087224 */ /* 0x000fe200078e00ff */
[----:B------:R-:W-:Y:S01]  /*4030*/  MOV R11, 0x7800 ;  /* 0x00007800000b7802 */ /* 0x000fe20000000f00 */
[----:B------:R-:W4:Y:S01]  /*4040*/  LDCU.128 UR40, c[0x0][0xb10] ;  /* 0x00016200ff2877ac */ /* 0x000f220008000c00 */
[----:B------:R-:W1:Y:S01]  /*4050*/  LDCU UR39, c[0x0][0x374] ;  /* 0x00006e80ff2777ac */ /* 0x000e620008000800 */
[----:B------:R-:W1:Y:S01]  /*4060*/  LDCU.64 UR30, c[0x0][0x890] ;  /* 0x00011200ff1e77ac */ /* 0x000e620008000a00 */
[----:B--2---:R-:W-:Y:S01]  /*4070*/  UISETP.NE.U32.AND UP0, UPT, UR4, URZ, UPT ;  /* 0x000000ff0400728c */ /* 0x004fe2000bf05070 */
[----:B------:R-:W2:Y:S01]  /*4080*/  LDCU UR21, c[0x0][0xb0c] ;  /* 0x00016180ff1577ac */ /* 0x000ea20008000800 */
[----:B------:R-:W2:Y:S01]  /*4090*/  LDCU UR37, c[0x0][0xb20] ;  /* 0x00016400ff2577ac */ /* 0x000ea20008000800 */
[----:B------:R-:W2:Y:S01]  /*40a0*/  LDCU UR4, c[0x0][0xb30] ;  /* 0x00016600ff0477ac */ /* 0x000ea20008000800 */
[----:B----4-:R-:W-:-:S02]  /*40b0*/  UIMAD.WIDE.U32 UR46, UR44, UR40, URZ ;  /* 0x000000282c2e72a5 */ /* 0x010fc4000f8e00ff */
[----:B-1----:R-:W-:Y:S02]  /*40c0*/  UIMAD.WIDE.U32 UR8, UR39, UR43, URZ ;  /* 0x0000002b270872a5 */ /* 0x002fe4000f8e00ff */
[----:B------:R-:W-:Y:S02]  /*40d0*/  UISETP.NE.AND.EX UP6, UPT, UR5, URZ, UPT, UP0 ;  /* 0x000000ff0500728c */ /* 0x000fe4000bfc5300 */
[----:B------:R-:W-:Y:S02]  /*40e0*/  UISETP.NE.AND UP0, UPT, UR13, 0x1, UPT ;  /* 0x000000010d00788c */ /* 0x000fe4000bf05270 */
[----:B------:R-:W-:Y:S02]  /*40f0*/  UISETP.NE.U32.AND UP0, UPT, UR30, URZ, UPT ;  /* 0x000000ff1e00728c */ /* 0x000fe4000bf05070 */
[----:B------:R-:W-:Y:S01]  /*4100*/  USEL UR38, URZ, 0x1, UP5 ;  /* 0x00000001ff267887 */ /* 0x000fe2000a800000 */
[----:B------:R-:W-:Y:S01]  /*4110*/  UMOV UR6, 0x400 ;  /* 0x0000040000067882 */ /* 0x000fe20000000000 */
[----:B------:R-:W-:Y:S01]  /*4120*/  UMOV UR46, UR47 ;  /* 0x0000002f002e7c82 */ /* 0x000fe20008000000 */
[----:B------:R-:W-:Y:S01]  /*4130*/  UMOV UR8, UR9 ;  /* 0x0000000900087c82 */ /* 0x000fe20008000000 */
[----:B------:R-:W-:-:S02]  /*4140*/  UISETP.GE.AND UP3, UPT, UR13, 0x1, UPT ;  /* 0x000000010d00788c */ /* 0x000fc4000bf66270 */
[----:B------:R-:W-:Y:S01]  /*4150*/  UISETP.NE.AND.EX UP5, UPT, UR31, URZ, UPT, UP0 ;  /* 0x000000ff1f00728c */ /* 0x000fe2000bfa5300 */
[----:B------:R-:W-:Y:S01]  /*4160*/  UMOV UR29, URZ ;  /* 0x000000ff001d7c82 */ /* 0x000fe20008000000 */
[----:B------:R-:W-:Y:S01]  /*4170*/  UPLOP3.LUT UP1, UPT, UPT, UPT, UPT, 0x40, 0x4 ;  /* 0x000000000004789c */ /* 0x000fe20003f2e870 */
[----:B------:R-:W1:Y:S01]  /*4180*/  LDCU.64 UR14, c[0x0][0xb28] ;  /* 0x00016500ff0e77ac */ /* 0x000e620008000a00 */
[----:B------:R-:W-:Y:S02]  /*4190*/  ULEA UR6, UR7, UR6, 0x18 ;  /* 0x0000000607067291 */ /* 0x000fe4000f8ec0ff */
[----:B--2---:R-:W-:Y:S02]  /*41a0*/  UISETP.NE.AND UP3, UPT, UR21, 0x1, UPT ;  /* 0x000000011500788c */ /* 0x004fe4000bf65270 */
[----:B------:R-:W-:Y:S02]  /*41b0*/  USHF.R.U32.HI UR46, URZ, UR41, UR46 ;  /* 0x00000029ff2e7299 */ /* 0x000fe4000801162e */
[----:B------:R-:W-:-:S02]  /*41c0*/  USHF.R.U32.HI UR45, URZ, UR37, UR8 ;  /* 0x00000025ff2d7299 */ /* 0x000fc40008011608 */
[----:B------:R-:W-:Y:S02]  /*41d0*/  UISETP.NE.AND UP0, UPT, UR42, 0x1, UPT ;  /* 0x000000012a00788c */ /* 0x000fe4000bf05270 */
[----:B---3--:R-:W-:-:S11]  /*41e0*/  UISETP.NE.AND UP4, UPT, UR4, 0x1, UPT ;  /* 0x000000010400788c */ /* 0x008fd6000bf85270 */
.L_x_80:
[----:B------:R-:W-:Y:S02]  /*41f0*/  LEA R2, R8, UR6, 0x3 ;  /* 0x0000000608027c11 */ /* 0x000fe4000f8e18ff */
[----:B------:R-:W-:Y:S02]  /*4200*/  SHF.L.U32 R0, R10, 0x1f, RZ ;  /* 0x0000001f0a007819 */ /* 0x000fe400000006ff */
[----:B------:R-:W-:Y:S02]  /*4210*/  LEA R4, R8, UR6, 0x4 ;  /* 0x0000000608047c11 */ /* 0x000fe4000f8e20ff */
[----:B------:R-:W2:Y:S02]  /*4220*/  SYNCS.PHASECHK.TRANS64.TRYWAIT P0, [R2+URZ+0x50], R0 ;  /* 0x00005000020075a7 */ /* 0x000ea400080011ff */
[----:B--23--:R-:W-:Y:S05]  /*4230*/  @!P0 BRA `(.L_x_73) ;  /* 0x0000006800248947 */ /* 0x00cfea0003800000 */
.L_x_144:
[----:B------:R-:W3:Y:S01]  /*4240*/  LDS.128 R4, [R4+0xe0] ;  /* 0x0000e00004047984 */ /* 0x000ee20000000c00 */
[----:B------:R-:W-:Y:S01]  /*4250*/  UISETP.GE.AND UP0, UPT, UR13, 0x1, UPT ;  /* 0x000000010d00788c */ /* 0x000fe2000bf06270 */
[----:B------:R-:W-:Y:S01]  /*4260*/  @!PT LDS RZ, [RZ] ;  /* 0x00000000fffff984 */ /* 0x000fe20000000800 */
[----:B------:R-:W-:Y:S01]  /*4270*/  @!PT LDS RZ, [RZ] ;  /* 0x00000000fffff984 */ /* 0x000fe20000000800 */
[----:B------:R-:W-:Y:S01]  /*4280*/  @!PT LDS RZ, [RZ] ;  /* 0x00000000fffff984 */ /* 0x000fe20000000800 */
[----:B------:R-:W-:Y:S01]  /*4290*/  @!PT LDS RZ, [RZ] ;  /* 0x00000000fffff984 */ /* 0x000fe20000000800 */
[----:B------:R4:W-:Y:S06]  /*42a0*/  MEMBAR.ALL.CTA ;  /* 0x0000000000007992 */ /* 0x0009ec0000008000 */
[----:B----4-:R-:W4:Y:S01]  /*42b0*/  FENCE.VIEW.ASYNC.S ;  /* 0x00000000000073c6 */ /* 0x010f220000000000 */
[----:B---3--:R-:W-:Y:S11]  /*42c0*/  LOP3.LUT P0, RZ, R6, 0x1, RZ, 0xc0, !PT ;  /* 0x0000000106ff7812 */ /* 0x008ff6000780c0ff */
[----:B------:R-:W-:Y:S02]  /*42d0*/  @!UPT UIADD3 URZ, UPT, UPT, URZ, URZ, URZ ;  /* 0x000000fffffff290 */ /* 0x000fe4000fffe0ff */
[----:B----4-:R-:W-:Y:S01]  /*42e0*/  VOTEU.ANY UP3, P0 ;  /* 0x0000000000ff7886 */ /* 0x010fe20000060100 */
[----:B------:R-:W-:Y:S11]  /*42f0*/  PLOP3.LUT P0, PT, PT, PT, UP3, 0x80, 0x8 ;  /* 0x000000000008781c */ /* 0x000ff60003f0f038 */
[----:B------:R-:W-:Y:S02]  /*4300*/  @!UPT UIADD3 URZ, UPT, UPT, URZ, URZ, URZ ;  /* 0x000000fffffff290 */ /* 0x000fe4000fffe0ff */
[----:B--2---:R-:W-:Y:S02]  /*4310*/  @P0 SHF.R.U32.HI R0, RZ, 0x10, R5 ;  /* 0x00000010ff000819 */ /* 0x004fe40000011605 */
[----:B------:R-:W-:Y:S02]  /*4320*/  @P0 MOV R3, R4 ;  /* 0x0000000400030202 */ /* 0x000fe40000000f00 */
[----:B------:R-:W-:Y:S01]  /*4330*/  @P0 R2UR UR4, R0 ;  /* 0x00000000000402ca */ /* 0x000fe200000e0000 */
[----:B------:R-:W-:Y:S01]  /*4340*/  VIADD R0, R2, 0x60 ;  /* 0x0000006002007836 */ /* 0x000fe20000000000 */
[----:B------:R-:W-:Y:S02]  /*4350*/  @P0 LOP3.LUT R4, R5, 0xffff, RZ, 0xc0, !PT ;  /* 0x0000ffff05040812 */ /* 0x000fe400078ec0ff */
[----:B------:R-:W-:Y:S02]  /*4360*/  @P0 R2UR UR8, R3 ;  /* 0x00000000030802ca */ /* 0x000fe400000e0000 */
[----:B------:R-:W-:Y:S02]  /*4370*/  PRMT R0, RZ, 0x654, R0 ;  /* 0x00000654ff007816 */ /* 0x000fe40000000000 */
[----:B------:R-:W-:Y:S02]  /*4380*/  @P0 R2UR UR5, R4 ;  /* 0x00000000040502ca */ /* 0x000fe400000e0000 */
[----:B------:R2:W-:Y:S03]  /*4390*/  SYNCS.ARRIVE.TRANS64.RED.A1T0 RZ, [R0+URZ], RZ ;  /* 0x000000ff00ff79a7 */ /* 0x0005e600081004ff */
[----:B------:R-:W-:Y:S04]  /*43a0*/  @UP3 UMOV UR47, UR4 ;  /* 0x00000004002f3c82 */ /* 0x000fe80008000000 */
[----:B------:R-:W-:Y:S04]  /*43b0*/  @UP3 UMOV UR23, UR8 ;  /* 0x0000000800173c82 */ /* 0x000fe80008000000 */
[----:B------:R-:W-:Y:S01]  /*43c0*/  @UP3 UMOV UR22, UR5 ;  /* 0x0000000500163c82 */ /* 0x000fe20008000000 */
[----:B------:R-:W-:Y:S05]  /*43d0*/  BRA.U !UP0, `(.L_x_74) ;  /* 0x0000000108c07547 */ /* 0x000fea000b800000 */
[----:B------:R-:W-:Y:S02]  /*43e0*/  UP2UR UR10, UPR, URZ, 0x4 ;  /* 0x00000004ff0a7883 */ /* 0x000fe40008000000 */
[----:B------:R-:W-:Y:S02]  /*43f0*/  UISETP.NE.AND UP2, UPT, UR42, 0x1, UPT ;  /* 0x000000012a00788c */ /* 0x000fe4000bf45270 */
[----:B------:R-:W-:Y:S02]  /*4400*/  UISETP.NE.AND UP0, UPT, UR21, 0x1, UPT ;  /* 0x000000011500788c */ /* 0x000fe4000bf05270 */
[----:B------:R-:W-:Y:S02]  /*4410*/  USEL UR4, UR39, UR45, !UP2 ;  /* 0x0000002d27047287 */ /* 0x000fe4000d000000 */
[----:B------:R-:W-:Y:S02]  /*4420*/  UP2UR UR18, UPR, URZ, 0x2 ;  /* 0x00000002ff127883 */ /* 0x000fe40008000000 */
[----:B------:R-:W-:Y:S02]  /*4430*/  UISETP.NE.AND UP1, UPT, UR13, 0x1, UPT ;  /* 0x000000010d00788c */ /* 0x000fe4000bf25270 */
[----:B------:R-:W-:Y:S02]  /*4440*/  UIMAD.WIDE.U32 UR32, UR22, UR43, URZ ;  /* 0x0000002b162072a5 */ /* 0x000fe4000f8e00ff */
[----:B------:R-:W-:Y:S02]  /*4450*/  USEL UR9, UR44, UR46, !UP0 ;  /* 0x0000002e2c097287 */ /* 0x000fe4000c000000 */
[----:B-1----:R-:W-:Y:S02]  /*4460*/  UIMAD.WIDE.U32 UR24, UR4, UR14, URZ ;  /* 0x0000000e041872a5 */ /* 0x002fe4000f8e00ff */
[----:B------:R-:W-:Y:S02]  /*4470*/  UIMAD.WIDE.U32 UR26, UR23, UR40, URZ ;  /* 0x00000028171a72a5 */ /* 0x000fe4000f8e00ff */
[----:B------:R-:W-:Y:S01]  /*4480*/  UIMAD.WIDE.U32 UR16, UR9, UR14, URZ ;  /* 0x0000000e091072a5 */ /* 0x000fe2000f8e00ff */
[----:B------:R-:W-:Y:S02]  /*4490*/  UMOV UR11, UR33 ;  /* 0x00000021000b7c82 */ /* 0x000fe40008000000 */
[----:B------:R-:W-:Y:S01]  /*44a0*/  UMOV UR8, UR25 ;  /* 0x0000001900087c82 */ /* 0x000fe20008000000 */
[----:B------:R-:W-:Y:S02]  /*44b0*/  USHF.R.U32.HI UR11, URZ, UR37, UR11 ;  /* 0x00000025ff0b7299 */ /* 0x000fe4000801160b */
[----:B------:R-:W-:Y:S02]  /*44c0*/  @UP1 USHF.R.U32.HI UR4, URZ, UR15, UR8 ;  /* 0x0000000fff041299 */ /* 0x000fe40008011608 */
[----:B------:R-:W-:Y:S02]  /*44d0*/  USEL UR8, UR22, UR11, !UP2 ;  /* 0x0000000b16087287 */ /* 0x000fe4000d000000 */
[----:B------:R-:W-:Y:S02]  /*44e0*/  UIMAD UR4, UR13, UR4, URZ ;  /* 0x000000040d0472a4 */ /* 0x000fe4000f8e02ff */
[----:B------:R-:W-:Y:S01]  /*44f0*/  UISETP.NE.AND UP2, UPT, UR10, URZ, UPT ;  /* 0x000000ff0a00728c */ /* 0x000fe2000bf45270 */
[----:B------:R-:W-:Y:S01]  /*4500*/  UMOV UR5, UR27 ;  /* 0x0000001b00057c82 */ /* 0x000fe20008000000 */
[----:B------:R-:W-:Y:S01]  /*4510*/  UMOV UR16, UR17 ;  /* 0x0000001100107c82 */ /* 0x000fe20008000000 */
[----:B------:R-:W-:Y:S02]  /*4520*/  USHF.R.U32.HI UR5, URZ, UR41, UR5 ;  /* 0x00000029ff057299 */ /* 0x000fe40008011605 */
[----:B------:R-:W-:Y:S02]  /*4530*/  @UP1 USHF.R.U32.HI UR9, URZ, UR15, UR16 ;  /* 0x0000000fff091299 */ /* 0x000fe40008011610 */
[----:B------:R-:W-:Y:S02]  /*4540*/  USEL UR5, UR23, UR5, !UP0 ;  /* 0x0000000517057287 */ /* 0x000fe4000c000000 */
[----:B------:R-:W-:Y:S02]  /*4550*/  UIMAD.WIDE.U32 UR16, UR8, UR14, URZ ;  /* 0x0000000e081072a5 */ /* 0x000fe4000f8e00ff */
[----:B------:R-:W-:Y:S02]  /*4560*/  UIMAD UR10, UR13, UR9, URZ ;  /* 0x000000090d0a72a4 */ /* 0x000fe4000f8e02ff */
[----:B------:R-:W-:Y:S03]  /*4570*/  UISETP.GE.AND UP0, UPT, UR8, UR4, UPT ;  /* 0x000000040800728c */ /* 0x000fe6000bf06270 */
[----:B------:R-:W-:Y:S01]  /*4580*/  UMOV UR4, UR17 ;  /* 0x0000001100047c82 */ /* 0x000fe20008000000 */
[----:B------:R-:W-:Y:S02]  /*4590*/  UISETP.GE.OR UP0, UPT, UR5, UR10, UP0 ;  /* 0x0000000a0500728c */ /* 0x000fe40008706670 */
[----:B------:R-:W-:Y:S02]  /*45a0*/  USHF.R.U32.HI UR4, URZ, UR15, UR4 ;  /* 0x0000000fff047299 */ /* 0x000fe40008011604 */
[----:B------:R-:W-:Y:S02]  /*45b0*/  UIMAD.WIDE.U32 UR10, UR5, UR14, URZ ;  /* 0x0000000e050a72a5 */ /* 0x000fe4000f8e00ff */
[----:B------:R-:W-:Y:S04]  /*45c0*/  USEL UR12, UR8, UR4, !UP1 ;  /* 0x00000004080c7287 */ /* 0x000fe8000c800000 */
[----:B------:R-:W-:Y:S01]  /*45d0*/  UIADD3 UR16, UPT, UPT, -UR12, URZ, URZ ;  /* 0x000000ff0c107290 */ /* 0x000fe2000fffe1ff */
[----:B------:R-:W-:Y:S02]  /*45e0*/  @!UP0 UMOV UR4, UR11 ;  /* 0x0000000b00048c82 */ /* 0x000fe40008000000 */
[----:B------:R-:W-:Y:S02]  /*45f0*/  @!UP0 USHF.R.U32.HI UR4, URZ, UR15, UR4 ;  /* 0x0000000fff048299 */ /* 0x000fe40008011604 */
[----:B------:R-:W-:Y:S02]  /*4600*/  UIMAD UR10, UR13, UR16, UR8 ;  /* 0x000000100d0a72a4 */ /* 0x000fe4000f8e0208 */
[----:B------:R-:W-:Y:S02]  /*4610*/  @!UP0 USEL UR4, UR5, UR4, !UP1 ;  /* 0x0000000405048287 */ /* 0x000fe4000c800000 */
[----:B------:R-:W-:Y:S02]  /*4620*/  UISETP.NE.AND UP1, UPT, UR18, URZ, UPT ;  /* 0x000000ff1200728c */ /* 0x000fe4000bf25270 */
[----:B------:R-:W-:Y:S02]  /*4630*/  @!UP0 UIMAD UR10, UR9, UR10, UR4 ;  /* 0x0000000a090a82a4 */ /* 0x000fe4000f8e0204 */
[----:B------:R-:W-:Y:S02]  /*4640*/  @!UP0 UIADD3 UR11, UPT, UPT, UR12, -UR4, URZ ;  /* 0x800000040c0b8290 */ /* 0x000fe4000fffe0ff */
[----:B------:R-:W-:Y:S02]  /*4650*/  UIADD3 UR9, UPT, UPT, -UR5, URZ, URZ ;  /* 0x000000ff05097290 */ /* 0x000fe4000fffe1ff */
[----:B------:R-:W-:Y:S02]  /*4660*/  UIADD3 UR4, UPT, UPT, -UR8, URZ, URZ ;  /* 0x000000ff08047290 */ /* 0x000fe4000fffe1ff */
[----:B------:R-:W-:Y:S02]  /*4670*/  @!UP0 UIMAD UR8, UR11, UR13, UR5 ;  /* 0x0000000d0b0882a4 */ /* 0x000fe4000f8e0205 */
[----:B------:R-:W-:Y:S02]  /*4680*/  UIMAD UR23, UR21, UR9, UR23 ;  /* 0x00000009151772a4 */ /* 0x000fe4000f8e0217 */
[----:B------:R-:W-:Y:S01]  /*4690*/  UIMAD UR22, UR42, UR4, UR22 ;  /* 0x000000042a1672a4 */ /* 0x000fe2000f8e0216 */
[----:B------:R-:W-:Y:S02]  /*46a0*/  @!UP0 UMOV UR5, UR10 ;  /* 0x0000000a00058c82 */ /* 0x000fe40008000000 */
[----:B------:R-:W-:Y:S02]  /*46b0*/  UIMAD UR23, UR5, UR21, UR23 ;  /* 0x00000015051772a4 */ /* 0x000fe4000f8e0217 */
[----:B------:R-:W-:Y:S11]  /*46c0*/  UIMAD UR22, UR8, UR42, UR22 ;  /* 0x0000002a081672a4 */ /* 0x000ff6000f8e0216 */
[----:B------:R-:W-:Y:S01]  /*46d0*/  @!UPT UIADD3 URZ, UPT, UPT, URZ, URZ, URZ ;  /* 0x000000fffffff290 */ /* 0x000fe2000fffe0ff */
.L_x_74:
[----:B------:R-:W3:Y:S01]  /*46e0*/  @!UP4 LDCU.128 UR8, c[0x0][0xb10] ;  /* 0x00016200ff08c7ac */ /* 0x000ee20008000c00 */
[----:B------:R-:W-:Y:S04]  /*46f0*/  ISETP.NE.U32.AND P0, PT, RZ, UR30, PT ;  /* 0x0000001eff007c0c */ /* 0x000fe8000bf05070 */
[----:B------:R-:W-:Y:S01]  /*4700*/  ISETP.NE.AND.EX P0, PT, RZ, UR31, PT, P0 ;  /* 0x0000001fff007c0c */ /* 0x000fe2000bf05300 */
[----:B------:R-:W4:Y:S01]  /*4710*/  @!UP4 LDCU UR5, c[0x0][0xb0c] ;  /* 0x00016180ff05c7ac */ /* 0x000f220008000800 */
[----:B---3--:R-:W-:Y:S07]  /*4720*/  UIMAD.WIDE.U32 UR16, UR23, UR8, URZ ;  /* 0x00000008171072a5 */ /* 0x008fee000f8e00ff */
[----:B------:R-:W-:Y:S01]  /*4730*/  @!UP4 UMOV UR4, UR17 ;  /* 0x000000110004cc82 */ /* 0x000fe20008000000 */
[----:B----4-:R-:W-:Y:S02]  /*4740*/  @!UP4 UISETP.NE.AND UP0, UPT, UR5, 0x1, UPT ;  /* 0x000000010500c88c */ /* 0x010fe4000bf05270 */
[----:B------:R-:W-:Y:S02]  /*4750*/  @!UP4 USHF.R.U32.HI UR4, URZ, UR9, UR4 ;  /* 0x00000009ff04c299 */ /* 0x000fe40008011604 */
[----:B------:R-:W-:Y:S02]  /*4760*/  UIMAD.WIDE.U32 UR16, UR22, UR11, URZ ;  /* 0x0000000b161072a5 */ /* 0x000fe4000f8e00ff */
[----:B------:R-:W-:Y:S02]  /*4770*/  @!UP4 USEL UR8, UR23, UR4, !UP0 ;  /* 0x000000041708c287 */ /* 0x000fe4000c000000 */
[----:B------:R-:W-:Y:S03]  /*4780*/  @!UP4 UISETP.NE.AND UP0, UPT, UR10, 0x1, UPT ;  /* 0x000000010a00c88c */ /* 0x000fe6000bf05270 */
[----:B------:R-:W-:Y:S02]  /*4790*/  @!UP4 UMOV UR9, UR17 ;  /* 0x000000110009cc82 */ /* 0x000fe40008000000 */
[----:B------:R-:W3:Y:S02]  /*47a0*/  @!UP4 LDCU UR4, c[0x0][0xb20] ;  /* 0x00016400ff04c7ac */ /* 0x000ee40008000800 */
[----:B---3--:R-:W-:Y:S04]  /*47b0*/  @!UP4 USHF.R.U32.HI UR4, URZ, UR4, UR9 ;  /* 0x00000004ff04c299 */ /* 0x008fe80008011609 */
[----:B------:R-:W-:Y:S04]  /*47c0*/  @!UP4 USEL UR9, UR22, UR4, !UP0 ;  /* 0x000000041609c287 */ /* 0x000fe8000c000000 */
[----:B------:R-:W-:Y:S02]  /*47d0*/  @!UP4 UIADD3 UR4, UPT, UPT, -UR8, UR9, URZ ;  /* 0x000000090804c290 */ /* 0x000fe4000fffe1ff */
[----:B------:R-:W-:Y:S02]  /*47e0*/  @!UP4 UIADD3 UR8, UPT, UPT, UR8, -UR9, URZ ;  /* 0x800000090808c290 */ /* 0x000fe4000fffe0ff */
[----:B------:R-:W-:Y:S02]  /*47f0*/  @!UP4 UIMAD UR23, UR4, UR5, UR23 ;  /* 0x000000050417c2a4 */ /* 0x000fe4000f8e0217 */
[----:B------:R-:W-:Y:S01]  /*4800*/  @!UP4 UIMAD UR22, UR8, UR10, UR22 ;  /* 0x0000000a0816c2a4 */ /* 0x000fe2000f8e0216 */
[----:B------:R-:W-:Y:S11]  /*4810*/  BRA.U UP1, `(.L_x_75) ;  /* 0x0000000101107547 */ /* 0x000ff6000b800000 */
[----:B--2---:R-:W-:Y:S04]  /*4820*/  MOV R0, UR38 ;  /* 0x0000002600007c02 */ /* 0x004fe80008000f00 */
[----:B------:R-:W-:Y:S04]  /*4830*/  SHF.L.U32 R0, R0, 0x1f, RZ ;  /* 0x0000001f00007819 */ /* 0x000fe800000006ff */
[----:B------:R-:W2:Y:S02]  /*4840*/  SYNCS.PHASECHK.TRANS64.TRYWAIT P1, [UR6+0x48], R0 ;  /* 0x00004800ff0075a7 */ /* 0x000ea40008021106 */
[----:B--2---:R-:W-:Y:S05]  /*4850*/  @!P1 BRA `(.L_x_76) ;  /* 0x0000006000b09947 */ /* 0x004fea0003800000 */
.L_x_75:
[----:B------:R-:W-:Y:S05]  /*4860*/  BRA.U !UP5, `(.L_x_77) ;  /* 0x000000010d347547 */ /* 0x000fea000b800000 */
[----:B------:R-:W-:Y:S01]  /*4870*/  UPLOP3.LUT UP2, UPT, UPT, UPT, UP6, 0x80, 0x8 ;  /* 0x000000000008789c */ /* 0x000fe20003f4f060 */
[----:B--2---:R-:W-:Y:S02]  /*4880*/  HFMA2 R0, -RZ, RZ, 0, 5.9604644775390625e-08 ;  /* 0x00000001ff007431 */ /* 0x004fe400000001ff */
[----:B------:R-:W-:Y:S03]  /*4890*/  IMAD.MOV.U32 R248, RZ, RZ, 0x1 ;  /* 0x00000001fff87424 */ /* 0x000fe600078e00ff */
[----:B------:R-:W-:Y:S05]  /*48a0*/  PLOP3.LUT P1, PT, PT, PT, UP2, 0x80, 0x8 ;  /* 0x000000000008781c */ /* 0x000fea0003f2f028 */
[----:B------:R-:W2:Y:S01]  /*48b0*/  @UP2 LDCU.64 UR8, c[0x0][0x888] ;  /* 0x00011100ff0827ac */ /* 0x000ea20008000a00 */
[----:B------:R-:W-:Y:S07]  /*48c0*/  @UP2 UIMAD UR4, UR36, UR30, URZ ;  /* 0x0000001e240422a4 */ /* 0x000fee000f8e02ff */
[----:B------:R-:W-:Y:S01]  /*48d0*/  @!P1 PRMT R248, R0, 0x7610, R248 ;  /* 0x0000761000f89816 */ /* 0x000fe200000000f8 */
[----:B--2---:R-:W-:Y:S03]  /*48e0*/  @UP2 UIMAD.WIDE UR8, UR4, 0x4, UR8 ;  /* 0x00000004040828a5 */ /* 0x004fe6000f8e0208 */
[----:B------:R-:W2:Y:S03]  /*48f0*/  @!UP2 LDCU UR4, c[0x0][0x880] ;  /* 0x00011000ff04a7ac */ /* 0x000ea60008000800 */
[----:B------:R-:W-:Y:S01]  /*4900*/  IMAD.U32 R2, RZ, RZ, UR8 ;  /* 0x00000008ff027e24 */ /* 0x000fe2000f8e00ff */
[----:B------:R-:W-:Y:S05]  /*4910*/  MOV R3, UR9 ;  /* 0x0000000900037c02 */ /* 0x000fea0008000f00 */
[----:B-----5:R3:W5:Y:S02]  /*4920*/  @P1 LDG.E R137, desc[UR52][R2.64] ;  /* 0x0000003402891981 */ /* 0x020764000c1e1900 */
[----:B--23--:R-:W-:Y:S07]  /*4930*/  @!P1 IMAD.U32 R137, RZ, RZ, UR4 ;  /* 0x00000004ff899e24 */ /* 0x00cfee000f8e00ff */
.L_x_77:
[----:B-----5:R-:W-:Y:S01]  /*4940*/  @!P0 FSETP.EQ.AND P1, PT, R137, RZ, PT ;  /* 0x000000ff8900820b */ /* 0x020fe20003f22000 */
[----:B------:R-:W-:Y:S01]  /*4950*/  @!UPT UIADD3 URZ, UPT, UPT, URZ, URZ, URZ ;  /* 0x000000fffffff290 */ /* 0x000fe2000fffe0ff */
[----:B------:R-:W-:Y:S11]  /*4960*/  @!P0 BRA `(.L_x_78) ;  /* 0x0000000000148947 */ /* 0x000ff60003800000 */
[----:B------:R-:W-:Y:S02]  /*4970*/  LOP3.LUT P0, RZ, R248, 0xff, RZ, 0xc0, !PT ;  /* 0x000000fff8ff7812 */ /* 0x000fe4000780c0ff */
[----:B------:R-:W-:Y:S04]  /*4980*/  PLOP3.LUT P1, PT, PT, PT, UP2, 0x80, 0x8 ;  /* 0x000000000008781c */ /* 0x000fe80003f2f028 */
[----:B------:R-:W-:Y:S07]  /*4990*/  PLOP3.LUT P1, PT, P1, PT, PT, 0x8, 0x80 ;  /* 0x000000000080781c */ /* 0x000fee0000f2e170 */
[----:B------:R-:W-:Y:S11]  /*49a0*/  @P0 FSETP.EQ.AND P1, PT, R137, RZ, PT ;  /* 0x000000ff8900020b */ /* 0x000ff60003f22000 */
[----:B------:R-:W-:Y:S02]  /*49b0*/  @!UPT UIADD3 URZ, UPT, UPT, URZ, URZ, URZ ;  /* 0x000000fffffff290 */ /* 0x000fe4000fffe0ff */
.L_x_78:
[----:B------:R-:W-:Y:S01]  /*49c0*/  ULEA UR5, UR29, UR6, 0x3 ;  /* 0x000000061d057291 */ /* 0x000fe2000f8e18ff */
[----:B--2---:R-:W-:Y:S02]  /*49d0*/  SHF.L.U32 R0, R9, 0x1f, RZ ;  /* 0x0000001f09007819 */ /* 0x004fe400000006ff */
[----:B------:R-:W-:Y:S01]  /*49e0*/  ELECT P0, URZ, PT ;  /* 0x0000000000ff782f */ /* 0x000fe20003800000 */
[----:B------:R-:W-:Y:S05]  /*49f0*/  VIADD R4, R8, 0x1 ;  /* 0x0000000108047836 */ /* 0x000fea0000000000 */
[----:B------:R-:W2:Y:S02]  /*4a00*/  SYNCS.PHASECHK.TRANS64.TRYWAIT P2, [UR5+0x30], R0 ;  /* 0x00003000ff0075a7 */ /* 0x000ea40008041105 */
[----:B--2---:R-:W-:Y:S05]  /*4a10*/  @!P2 BRA `(.L_x_79) ;  /* 0x000000600058a947 */ /* 0x004fea0003800000 */
.L_x_147:
[----:B------:R-:W-:Y:S01]  /*4a20*/  PLOP3.LUT P0, PT, P1, P0, PT, 0xf2, 0x2f ;  /* 0x00000000002f781c */ /* 0x000fe20000f01e72 */
[----:B------:R-:W-:Y:S01]  /*4a30*/  UIADD3 UR33, UPT, UPT, UR5, 0x20, URZ ;  /* 0x0000002005217890 */ /* 0x000fe2000fffe0ff */
[----:B------:R-:W-:Y:S01]  /*4a40*/  UMOV UR20, UR36 ;  /* 0x0000002400147c82 */ /* 0x000fe20008000000 */
[----:B------:R-:W-:Y:S01]  /*4a50*/  UMOV UR28, UR36 ;  /* 0x00000024001c7c82 */ /* 0x000fe20008000000 */
[----:B------:R-:W-:Y:S04]  /*4a60*/  UMOV UR12, UR36 ;  /* 0x00000024000c7c82 */ /* 0x000fe80008000000 */
[----:B------:R-:W-:Y:S01]  /*4a70*/  UMOV UR17, UR33 ;  /* 0x0000002100117c82 */ /* 0x000fe20008000000 */
[----:B------:R-:W-:Y:S01]  /*4a80*/  UMOV UR25, UR33 ;  /* 0x0000002100197c82 */ /* 0x000fe20008000000 */
[----:B------:R-:W-:Y:S03]  /*4a90*/  UMOV UR9, UR33 ;  /* 0x0000002100097c82 */ /* 0x000fe60008000000 */
[----:B--2---:R-:W-:Y:S01]  /*4aa0*/  @!P0 IADD3 R0, P1, PT, R12, 0x580, RZ ;  /* 0x000005800c008810 */ /* 0x004fe20007f3e0ff */
[----:B------:R-:W-:Y:S01]  /*4ab0*/  VOTEU.ALL UP0, P0 ;  /* 0x0000000000ff7886 */ /* 0x000fe20000000000 */
[----:B------:R-:W-:Y:S02]  /*4ac0*/  VOTEU.ALL UP1, P0 ;  /* 0x0000000000ff7886 */ /* 0x000fe40000020000 */
[----:B------:R-:W-:Y:S01]  /*4ad0*/  @!P0 R2UR UR8, R0 ;  /* 0x00000000000882ca */ /* 0x000fe200000e0000 */
[----:B------:R-:W-:Y:S01]  /*4ae0*/  @!P0 IMAD.X R2, RZ, RZ, R13, P1 ;  /* 0x000000ffff028224 */ /* 0x000fe200008e060d */
[----:B------:R-:W-:Y:S01]  /*4af0*/  @!UP0 USHF.L.U32 UR35, UR55, 0x6, URZ ;  /* 0x0000000637238899 */ /* 0x000fe200080006ff */
[----:B------:R-:W-:Y:S01]  /*4b00*/  ISETP.NE.AND P1, PT, R4, 0x2, PT ;  /* 0x000000020400780c */ /* 0x000fe20003f25270 */
[----:B------:R-:W-:Y:S02]  /*4b10*/  @!UP0 UIMAD UR34, UR54, 0xf0, URZ ;  /* 0x000000f0362288a4 */ /* 0x000fe4000f8e02ff */
[----:B------:R-:W-:Y:S01]  /*4b20*/  @!P0 R2UR UR4, R2 ;  /* 0x00000000020482ca */ /* 0x000fe200000e0000 */
[----:B------:R-:W-:Y:S01]  /*4b30*/  UMOV UR54, 0x0 ;  /* 0x0000000000367882 */ /* 0x000fe20000000000 */
[----:B------:R-:W-:Y:S01]  /*4b40*/  UMOV UR55, 0x10000000 ;  /* 0x1000000000377882 */ /* 0x000fe20000000000 */
[----:B------:R-:W-:Y:S01]  /*4b50*/  @!UP0 UIADD3 UR18, UPT, UPT, UR34, 0x10, URZ ;  /* 0x0000001022128890 */ /* 0x000fe2000fffe0ff */
[----:B------:R-:W-:Y:S01]  /*4b60*/  SEL R0, RZ, 0x1, P1 ;  /* 0x00000001ff007807 */ /* 0x000fe20000800000 */
[----:B------:R-:W-:Y:S01]  /*4b70*/  UMOV UR19, UR35 ;  /* 0x0000002300137c82 */ /* 0x000fe20008000000 */
[----:B------:R-:W-:Y:S01]  /*4b80*/  @!UP0 UIADD3 UR26, UPT, UPT, UR34, 0x20, URZ ;  /* 0x00000020221a8890 */ /* 0x000fe2000fffe0ff */
[----:B------:R-:W-:Y:S01]  /*4b90*/  IMAD.U32 R2, RZ, RZ, UR8 ;  /* 0x00000008ff027e24 */ /* 0x000fe2000f8e00ff */
[----:B------:R-:W-:Y:S01]  /*4ba0*/  UMOV UR27, UR35 ;  /* 0x00000023001b7c82 */ /* 0x000fe20008000000 */
[----:B------:R-:W-:Y:S01]  /*4bb0*/  @!UP0 UIADD3 UR10, UPT, UPT, UR34, 0x30, URZ ;  /* 0x00000030220a8890 */ /* 0x000fe2000fffe0ff */
[----:B------:R-:W-:Y:S01]  /*4bc0*/  LOP3.LUT R10, R10, R0, RZ, 0x3c, !PT ;  /* 0x000000000a0a7212 */ /* 0x000fe200078e3cff */
[----:B------:R-:W-:Y:S01]  /*4bd0*/  UMOV UR11, UR35 ;  /* 0x00000023000b7c82 */ /* 0x000fe20008000000 */
[----:B------:R-:W-:Y:S01]  /*4be0*/  @!P0 R2UR UR50, R2 ;  /* 0x00000000023282ca */ /* 0x000fe200000e0000 */
[----:B------:R-:W-:Y:S01]  /*4bf0*/  IMAD.U32 R3, RZ, RZ, UR4 ;  /* 0x00000004ff037e24 */ /* 0x000fe2000f8e00ff */
[----:B------:R-:W-:Y:S01]  /*4c00*/  @!UP0 UIMAD UR4, UR29, 0x7800, UR6 ;  /* 0x000078001d0488a4 */ /* 0x000fe2000f8e0206 */
[----:B------:R-:W-:Y:S01]  /*4c10*/  SEL R8, R4, RZ, P1 ;  /* 0x000000ff04087207 */ /* 0x000fe20000800000 */
[----:B------:R-:W-:Y:S02]  /*4c20*/  UIADD3 UR29, UPT, UPT, UR29, 0x1, URZ ;  /* 0x000000011d1d7890 */ /* 0x000fe4000fffe0ff */
[----:B------:R-:W-:Y:S01]  /*4c30*/  @!P0 R2UR UR51, R3 ;  /* 0x00000000033382ca */ /* 0x000fe200000e0000 */
[----:B------:R-:W-:Y:S02]  /*4c40*/  @!UP0 UIADD3 UR32, UPT, UPT, UR4, 0x200, URZ ;  /* 0x0000020004208890 */ /* 0x000fe4000fffe0ff */
[----:B------:R-:W-:Y:S02]  /*4c50*/  @!UP0 UIADD3 UR16, UPT, UPT, UR4, 0xa00, URZ ;  /* 0x00000a0004108890 */ /* 0x000fe4000fffe0ff */
[----:B------:R-:W-:Y:S02]  /*4c60*/  @!UP0 UIADD3 UR24, UPT, UPT, UR4, 0x1200, URZ ;  /* 0x0000120004188890 */ /* 0x000fe4000fffe0ff */
[----:B------:R-:W-:Y:S06]  /*4c70*/  @!UP0 UIADD3 UR8, UPT, UPT, UR4, 0x1a00, URZ ;  /* 0x00001a0004088890 */ /* 0x000fec000fffe0ff */
[----:B------:R2:W-:Y:S01]  /*4c80*/  @!UP1 UTMALDG.3D [UR32], [UR50], desc[UR54] ;  /* 0x00003620320095b4 */ /* 0x0005e20008011000 */
[----:B------:R-:W-:Y:S05]  /*4c90*/  VOTEU.ALL UP1, P0 ;  /* 0x0000000000ff7886 */ /* 0x000fea0000020000 */
[----:B------:R3:W-:Y:S01]  /*4ca0*/  @!UP1 UTMALDG.3D [UR16], [UR50], desc[UR54] ;  /* 0x00003610320095b4 */ /* 0x0007e20008011000 */
[----:B------:R-:W-:Y:S05]  /*4cb0*/  VOTEU.ALL UP1, P0 ;  /* 0x0000000000ff7886 */ /* 0x000fea0000020000 */
[----:B------:R4:W-:Y:S01]  /*4cc0*/  @!UP1 UTMALDG.3D [UR24], [UR50], desc[UR54] ;  /* 0x00003618320095b4 */ /* 0x0009e20008011000 */
[----:B------:R-:W-:Y:S05]  /*4cd0*/  VOTEU.ALL UP1, P0 ;  /* 0x0000000000ff7886 */ /* 0x000fea0000020000 */
[----:B------:R5:W-:Y:S01]  /*4ce0*/  @!UP1 UTMALDG.3D [UR8], [UR50], desc[UR54] ;  /* 0x00003608320095b4 */ /* 0x000be20008011000 */
[----:B------:R-:W-:Y:S01]  /*4cf0*/  VOTEU.ALL UP1, P0 ;  /* 0x0000000000ff7886 */ /* 0x000fe20000020000 */
[----:B--2---:R-:W-:Y:S01]  /*4d00*/  UPRMT UR33, UR7, 0x654, UR33 ;  /* 0x0000065407217896 */ /* 0x004fe20008000021 */
[----:B------:R-:W-:Y:S01]  /*4d10*/  UMOV UR36, UR47 ;  /* 0x0000002f00247c82 */ /* 0x000fe20008000000 */
[----:B---3--:R-:W-:Y:S02]  /*4d20*/  @!UP0 UIADD3 UR18, UPT, UPT, UR34, 0x40, URZ ;  /* 0x0000004022128890 */ /* 0x008fe4000fffe0ff */
[----:B------:R-:W-:Y:S02]  /*4d30*/  @!UP0 UIADD3 UR16, UPT, UPT, UR4, 0x2200, URZ ;  /* 0x0000220004108890 */ /* 0x000fe4000fffe0ff */
[----:B----4-:R-:W-:Y:S02]  /*4d40*/  @!UP0 UIADD3 UR26, UPT, UPT, UR34, 0x50, URZ ;  /* 0x00000050221a8890 */ /* 0x010fe4000fffe0ff */
[----:B------:R-:W-:Y:S05]  /*4d50*/  @!UP0 UIADD3 UR24, UPT, UPT, UR4, 0x2a00, URZ ;  /* 0x00002a0004188890 */ /* 0x000fea000fffe0ff */
[----:B------:R2:W-:Y:S01]  /*4d60*/  @!UP1 UTMALDG.3D [UR16], [UR50], desc[UR54] ;  /* 0x00003610320095b4 */ /* 0x0005e20008011000 */
[----:B------:R-:W-:Y:S01]  /*4d70*/  VOTEU.ALL UP1, P0 ;  /* 0x0000000000ff7886 */ /* 0x000fe20000020000 */
[----:B-----5:R-:W-:Y:S02]  /*4d80*/  @!UP0 UIADD3 UR10, UPT, UPT, UR34, 0x60, URZ ;  /* 0x00000060220a8890 */ /* 0x020fe4000fffe0ff */
[----:B------:R-:W-:Y:S02]  /*4d90*/  @!UP0 UIADD3 UR8, UPT, UPT, UR4, 0x3200, URZ ;  /* 0x0000320004088890 */ /* 0x000fe4000fffe0ff */
[----:B------:R3:W-:Y:S01]  /*4da0*/  @!UP1 UTMALDG.3D [UR24], [UR50], desc[UR54] ;  /* 0x00003618320095b4 */ /* 0x0007e20008011000 */
[----:B------:R-:W-:Y:S06]  /*4db0*/  VOTEU.ALL UP1, P0 ;  /* 0x0000000000ff7886 */ /* 0x000fec0000020000 */
[----:B------:R4:W-:Y:S01]  /*4dc0*/  @!UP1 UTMALDG.3D [UR8], [UR50], desc[UR54] ;  /* 0x00003608320095b4 */ /* 0x0009e20008011000 */
[----:B------:R-:W-:Y:S01]  /*4dd0*/  VOTEU.ALL UP1, P0 ;  /* 0x0000000000ff7886 */ /* 0x000fe20000020000 */
[----:B--2---:R-:W-:Y:S02]  /*4de0*/  @!UP0 UIADD3 UR18, UPT, UPT, UR34, 0x70, URZ ;  /* 0x0000007022128890 */ /* 0x004fe4000fffe0ff */
[----:B------:R-:W-:Y:S02]  /*4df0*/  @!UP0 UIADD3 UR16, UPT, UPT, UR4, 0x3a00, URZ ;  /* 0x00003a0004108890 */ /* 0x000fe4000fffe0ff */
[----:B---3--:R-:W-:Y:S02]  /*4e00*/  @!UP0 UIADD3 UR26, UPT, UPT, UR34, 0x80, URZ ;  /* 0x00000080221a8890 */ /* 0x008fe4000fffe0ff */
[----:B------:R-:W-:Y:S05]  /*4e10*/  @!UP0 UIADD3 UR24, UPT, UPT, UR4, 0x4200, URZ ;  /* 0x0000420004188890 */ /* 0x000fea000fffe0ff */
[----:B------:R2:W-:Y:S01]  /*4e20*/  @!UP1 UTMALDG.3D [UR16], [UR50], desc[UR54] ;  /* 0x00003610320095b4 */ /* 0x0005e20008011000 */
[----:B------:R-:W-:Y:S01]  /*4e30*/  VOTEU.ALL UP1, P0 ;  /* 0x0000000000ff7886 */ /* 0x000fe20000020000 */
[----:B----4-:R-:W-:Y:S02]  /*4e40*/  @!UP0 UIADD3 UR10, UPT, UPT, UR34, 0x90, URZ ;  /* 0x00000090220a8890 */ /* 0x010fe4000fffe0ff */
        /* <DEDUP_REMOVED lines=13> */
[----:B------:R-:W-:Y:S01]  /*4f20*/  @!UP1 UTMALDG.3D [UR24], [UR50], desc[UR54] ;  /* 0x00003618320095b4 */ /* 0x000fe20008011000 */
[----:B------:R-:W-:Y:S06]  /*4f30*/  VOTEU.ALL UP1, P0 ;  /* 0x0000000000ff7886 */ /* 0x000fec0000020000 */
[----:B------:R3:W-:Y:S01]  /*4f40*/  @!UP1 UTMALDG.3D [UR8], [UR50], desc[UR54] ;  /* 0x00003608320095b4 */ /* 0x0007e20008011000 */
[----:B------:R-:W-:Y:S02]  /*4f50*/  UPLOP3.LUT UP1, UPT, UPT, UPT, UPT, 0x80, 0x8 ;  /* 0x000000000008789c */ /* 0x000fe40003f2f070 */
[----:B--2---:R-:W-:Y:S02]  /*4f60*/  @!UP0 UIADD3 UR18, UPT, UPT, UR34, 0xd0, URZ ;  /* 0x000000d022128890 */ /* 0x004fe4000fffe0ff */
[----:B------:R-:W-:Y:S02]  /*4f70*/  @!UP0 UIADD3 UR16, UPT, UPT, UR4, 0x6a00, URZ ;  /* 0x00006a0004108890 */ /* 0x000fe4000fffe0ff */
[----:B---3--:R-:W-:Y:S02]  /*4f80*/  @!UP0 UIADD3 UR10, UPT, UPT, UR34, 0xe0, URZ ;  /* 0x000000e0220a8890 */ /* 0x008fe4000fffe0ff */
[----:B------:R-:W-:Y:S01]  /*4f90*/  @!UP0 UIADD3 UR8, UPT, UPT, UR4, 0x7200, URZ ;  /* 0x0000720004088890 */ /* 0x000fe2000fffe0ff */
[----:B------:R-:W-:Y:S05]  /*4fa0*/  VOTEU.ALL UP0, P0 ;  /* 0x0000000000ff7886 */ /* 0x000fea0000000000 */
[----:B------:R-:W-:Y:S01]  /*4fb0*/  @!UP0 UTMALDG.3D [UR16], [UR50], desc[UR54] ;  /* 0x00003610320085b4 */ /* 0x000fe20008011000 */
[----:B------:R-:W-:Y:S04]  /*4fc0*/  UISETP.NE.AND UP0, UPT, UR29, 0x2, UPT ;  /* 0x000000021d00788c */ /* 0x000fe8000bf05270 */
[----:B------:R-:W-:Y:S02]  /*4fd0*/  USEL UR4, URZ, 0x1, UP0 ;  /* 0x00000001ff047887 */ /* 0x000fe40008000000 */
[----:B------:R-:W-:Y:S02]  /*4fe0*/  USEL UR29, UR29, URZ, UP0 ;  /* 0x000000ff1d1d7287 */ /* 0x000fe40008000000 */
[----:B------:R-:W-:Y:S02]  /*4ff0*/  VOTEU.ALL UP0, P0 ;  /* 0x0000000000ff7886 */ /* 0x000fe40000000000 */
[----:B------:R-:W-:Y:S03]  /*5000*/  LOP3.LUT R9, R9, UR4, RZ, 0x3c, !PT ;  /* 0x0000000409097c12 */ /* 0x000fe6000f8e3cff */
[----:B------:R2:W-:Y:S01]  /*5010*/  @!UP0 UTMALDG.3D [UR8], [UR50], desc[UR54] ;  /* 0x00003608320085b4 */ /* 0x0005e20008011000 */
[----:B------:R3:W-:Y:S01]  /*5020*/  @!P0 SYNCS.ARRIVE.TRANS64.RED.A0TR RZ, [UR5+0x20], R11 ;  /* 0x0000200bffff89a7 */ /* 0x0007e20008300405 */
[----:B------:R-:W-:Y:S01]  /*5030*/  SYNCS.ARRIVE.TRANS64.RED.A1T0 RZ, [UR33], RZ ;  /* 0x000000ffffff79a7 */ /* 0x000fe20008100421 */
[----:B--2---:R-:W-:Y:S02]  /*5040*/  UIADD3 UR54, UPT, UPT, UR22, UR48, URZ ;  /* 0x0000003016367290 */ /* 0x004fe4000fffe0ff */
[----:B------:R-:W-:Y:S01]  /*5050*/  UIADD3 UR55, UPT, UPT, UR23, UR49, URZ ;  /* 0x0000003117377290 */ /* 0x000fe2000fffe0ff */
[----:B------:R-:W-:Y:S11]  /*5060*/  BRA.U UP3, `(.L_x_80) ;  /* 0xfffffff103607547 */ /* 0x000ff6000b83ffff */
[----:B------:R-:W-:Y:S01]  /*5070*/  UIADD3 UR6, UPT, UPT, UR6, 0x30, URZ ;  /* 0x0000003006067890 */ /* 0x000fe2000fffe0ff */
[----:B------:R-:W-:-:S03]  /*5080*/  SHF.L.U32 R0, R9, 0x1f, RZ ;  /* 0x0000001f09007819 */ /* 0x000fc600000006ff */
[----:B------:R-:W-:-:S09]  /*5090*/  ULEA UR4, UR29, UR6, 0x3 ;  /* 0x000000061d047291 */ /* 0x000fd2000f8e18ff */
[----:B------:R-:W2:Y:S02]  /*50a0*/  SYNCS.PHASECHK.TRANS64.TRYWAIT P0, [UR4], R0 ;  /* 0x00000000ff0075a7 */ /* 0x000ea40008001104 */
[----:B--2---:R-:W-:Y:S05]  /*50b0*/  @!P0 BRA `(.L_x_81) ;  /* 0x0000005800c88947 */ /* 0x004fea0003800000 */
.L_x_149:
[----:B------:R-:W-:-:S04]  /*50c0*/  UIADD3 UR5, UPT, UPT, UR29, 0x1, URZ ;  /* 0x000000011d057890 */ /* 0x000fc8000fffe0ff */
[----:B------:R-:W-:-:S04]  /*50d0*/  UISETP.NE.AND UP0, UPT, UR5, 0x2, UPT ;  /* 0x000000020500788c */ /* 0x000fc8000bf05270 */
[----:B------:R-:W-:Y:S02]  /*50e0*/  USEL UR4, URZ, 0x1, UP0 ;  /* 0x00000001ff047887 */ /* 0x000fe40008000000 */
[----:B------:R-:W-:-:S04]  /*50f0*/  USEL UR5, UR5, URZ, UP0 ;  /* 0x000000ff05057287 */ /* 0x000fc80008000000 */
[----:B------:R-:W-:Y:S01]  /*5100*/  ULEA UR5, UR5, UR6, 0x3 ;  /* 0x0000000605057291 */ /* 0x000fe2000f8e18ff */
[----:B--2---:R-:W-:-:S04]  /*5110*/  LOP3.LUT R2, R9, UR4, RZ, 0x3c, !PT ;  /* 0x0000000409027c12 */ /* 0x004fc8000f8e3cff */
[----:B------:R-:W-:Y:S01]  /*5120*/  SHF.L.U32 R2, R2, 0x1f, RZ ;  /* 0x0000001f02027819 */ /* 0x000fe200000006ff */
[----:B------:R-:W-:-:S07]  /*5130*/  IMAD.U32 R0, RZ, RZ, UR5 ;  /* 0x00000005ff007e24 */ /* 0x000fce000f8e00ff */
.L_x_82:
[----:B--2---:R2:W4:Y:S02]  /*5140*/  SYNCS.PHASECHK.TRANS64.TRYWAIT P0, [R0+URZ], R2 ;  /* 0x00000002000075a7 */ /* 0x00452400080011ff */
[----:B----4-:R-:W-:Y:S05]  /*5150*/  @!P0 NANOSLEEP.SYNCS 0x989680 ;  /* 0x009896800000895d */ /* 0x010fea0003900000 */
[----:B------:R-:W4:Y:S02]  /*5160*/  @!P0 SYNCS.PHASECHK.TRANS64 P0, [R0+URZ], R2 ;  /* 0x00000002000085a7 */ /* 0x000f2400080010ff */
[----:B-1--4-:R-:W-:Y:S05]  /*5170*/  @P0 EXIT ;  /* 0x000000000000094d */ /* 0x012fea0003800000 */
[----:B------:R-:W-:Y:S05]  /*5180*/  BRA `(.L_x_82) ;  /* 0xfffffffc00ec7947 */ /* 0x000fea000383ffff */
.L_x_72:
[----:B------:R-:W-:-:S06]  /*5190*/  UISETP.GE.AND UP0, UPT, UR5, 0x4, UPT ;  /* 0x000000040500788c */ /* 0x000fcc000bf06270 */
[----:B------:R-:W-:-:S13]  /*51a0*/  PLOP3.LUT P0, PT, PT, PT, UP0, 0x80, 0x8 ;  /* 0x000000000008781c */ /* 0x000fda0003f0f008 */
[----:B-1----:R-:W-:Y:S05]  /*51b0*/  @!P0 EXIT ;  /* 0x000000000000894d */ /* 0x002fea0003800000 */
[----:B------:R-:W-:Y:S01]  /*51c0*/  BAR.SYNC.DEFER_BLOCKING 0x6, 0xa0 ;  /* 0x0182800000007b1d */ /* 0x000fe20000010000 */
[----:B------:R-:W-:Y:S02]  /*51d0*/  IMAD.U32 R0, R6, 0x10000, RZ ;  /* 0x0001000006007824 */ /* 0x000fe400078e00ff */
[----:B------:R-:W-:Y:S02]  /*51e0*/  HFMA2 R2, -RZ, RZ, 0, 0 ;  /* 0x00000000ff027431 */ /* 0x000fe400000001ff */
[----:B------:R-:W-:Y:S01]  /*51f0*/  IMAD.MOV.U32 R251, RZ, RZ, RZ ;  /* 0x000000fffffb7224 */ /* 0x000fe200078e00ff */
[----:B------:R-:W-:Y:S01]  /*5200*/  UMOV UR4, 0x400 ;  /* 0x0000040000047882 */ /* 0x000fe20000000000 */
[----:B------:R-:W-:Y:S01]  /*5210*/  LOP3.LUT R0, R0, 0x600000, RZ, 0xc0, !PT ;  /* 0x0060000000007812 */ /* 0x000fe200078ec0ff */
[----:B------:R-:W-:Y:S01]  /*5220*/  ULEA UR4, UR7, UR4, 0x18 ;  /* 0x0000000407047291 */ /* 0x000fe2000f8ec0ff */
[----:B------:R-:W-:Y:S01]  /*5230*/  STL [R1+0x4], RZ ;  /* 0x000004ff01007387 */ /* 0x000fe20000100800 */
[----:B------:R-:W-:Y:S01]  /*5240*/  UMOV UR5, URZ ;  /* 0x000000ff00057c82 */ /* 0x000fe20008000000 */
[----:B------:R-:W1:Y:S01]  /*5250*/  LDCU UR40, c[0x0][0xb0c] ;  /* 0x00016180ff2877ac */ /* 0x000e620008000800 */
[----:B------:R-:W-:Y:S01]  /*5260*/  MOV R249, UR5 ;  /* 0x0000000500f97c02 */ /* 0x000fe20008000f00 */
[----:B------:R-:W-:Y:S01]  /*5270*/  STL [R1], RZ ;  /* 0x000000ff01007387 */ /* 0x000fe20000100800 */
[----:B------:R-:W2:Y:S01]  /*5280*/  LDCU UR37, c[0x0][0xb30] ;  /* 0x00016600ff2577ac */ /* 0x000ea20008000800 */
[----:B------:R-:W3:Y:S01]  /*5290*/  LDCU.64 UR50, c[0x0][0x888] ;  /* 0x00011100ff3277ac */ /* 0x000ee20008000a00 */
[----:B------:R-:W4:Y:S01]  /*52a0*/  LDCU.64 UR38, c[0x0][0xb28] ;  /* 0x00016500ff2677ac */ /* 0x000f220008000a00 */
[----:B------:R-:W1:Y:S01]  /*52b0*/  LDS R16, [UR4+0x100] ;  /* 0x00010004ff107984 */ /* 0x000e620008000800 */
[----:B------:R-:W-:Y:S01]  /*52c0*/  UMOV UR4, 0x1 ;  /* 0x0000000100047882 */ /* 0x000fe20000000000 */
[----:B------:R-:W1:Y:S01]  /*52d0*/  LDCU.128 UR44, c[0x0][0xb10] ;  /* 0x00016200ff2c77ac */ /* 0x000e620008000c00 */
[----:B------:R-:W-:Y:S01]  /*52e0*/  IMAD.U32 R252, RZ, RZ, UR4 ;  /* 0x00000004fffc7e24 */ /* 0x000fe2000f8e00ff */
[----:B------:R-:W-:Y:S01]  /*52f0*/  UMOV UR4, URZ ;  /* 0x000000ff00047c82 */ /* 0x000fe20008000000 */
[----:B------:R-:W-:Y:S01]  /*5300*/  UMOV UR43, URZ ;  /* 0x000000ff002b7c82 */ /* 0x000fe20008000000 */
[----:B-1----:R-:W-:Y:S01]  /*5310*/  IADD3 R16, PT, PT, R16, R0, RZ ;  /* 0x0000000010107210 */ /* 0x002fe20007ffe0ff */
[----:B------:R-:W-:-:S05]  /*5320*/  IMAD.U32 R0, RZ, RZ, UR4 ;  /* 0x00000004ff007e24 */ /* 0x000fca000f8e00ff */
[----:B--234-:R1:W-:Y:S02]  /*5330*/  STL [R1+0x10], R0 ;  /* 0x0000100001007387 */ /* 0x01c3e40000100800 */
.L_x_116:
[----:B--2---:R-:W2:Y:S01]  /*5340*/  LDL R3, [R1] ;  /* 0x0000000001037983 */ /* 0x004ea20000100800 */
[----:B-1----:R-:W-:Y:S01]  /*5350*/  MOV R0, 0x400 ;  /* 0x0000040000007802 */ /* 0x002fe20000000f00 */
[----:B------:R-:W1:Y:S03]  /*5360*/  S2R R17, SR_CgaCtaId ;  /* 0x0000000000117919 */ /* 0x000e660000008800 */
[----:B-1----:R-:W-:Y:S05]  /*5370*/  LEA R17, R17, R0, 0x18 ;  /* 0x0000000011117211 */ /* 0x002fea00078ec0ff */
[C-C-:B------:R-:W-:Y:S01]  /*5380*/  IMAD R4, R2.reuse, 0x10, R17.reuse ;  /* 0x0000001002047824 */ /* 0x140fe200078e0211 */
[----:B--2---:R-:W-:Y:S01]  /*5390*/  SHF.L.U32 R0, R3, 0x1f, RZ ;  /* 0x0000001f03007819 */ /* 0x004fe200000006ff */
[----:B------:R-:W-:Y:S04]  /*53a0*/  IMAD R3, R2, 0x8, R17 ;  /* 0x0000000802037824 */ /* 0x000fe800078e0211 */
[----:B------:R-:W1:Y:S02]  /*53b0*/  SYNCS.PHASECHK.TRANS64.TRYWAIT P0, [R3+URZ+0x50], R0 ;  /* 0x00005000030075a7 */ /* 0x000e6400080011ff */
[----:B-1----:R-:W-:Y:S05]  /*53c0*/  @!P0 BRA `(.L_x_83) ;  /* 0x00000058001c8947 */ /* 0x002fea0003800000 */
.L_x_150:
[----:B------:R-:W2:Y:S01]  /*53d0*/  LDL.LU R5, [R1+0x8] ;  /* 0x0000080001057983 */ /* 0x000ea20000300800 */
[----:B------:R-:W3:Y:S01]  /*53e0*/  LDCU UR6, c[0x0][0xb24] ;  /* 0x00016480ff0677ac */ /* 0x000ee20008000800 */
[----:B--2---:R-:W-:Y:S01]  /*53f0*/  R2UR UR8, R5 ;  /* 0x00000000050872ca */ /* 0x004fe200000e0000 */
[----:B---3--:R-:W-:Y:S01]  /*5400*/  UISETP.GE.AND UP0, UPT, UR6, 0x1, UPT ;  /* 0x000000010600788c */ /* 0x008fe2000bf06270 */
[----:B------:R-:W2:Y:S01]  /*5410*/  LDS.128 R4, [R4+0xe0] ;  /* 0x0000e00004047984 */ /* 0x000ea20000000c00 */
[----:B------:R-:W-:Y:S01]  /*5420*/  @!PT LDS RZ, [RZ] ;  /* 0x00000000fffff984 */ /* 0x000fe20000000800 */
[----:B------:R-:W-:Y:S01]  /*5430*/  @!PT LDS RZ, [RZ] ;  /* 0x00000000fffff984 */ /* 0x000fe20000000800 */
[----:B------:R-:W-:Y:S01]  /*5440*/  @!PT LDS RZ, [RZ] ;  /* 0x00000000fffff984 */ /* 0x000fe20000000800 */
[----:B------:R-:W-:Y:S01]  /*5450*/  @!PT LDS RZ, [RZ] ;  /* 0x00000000fffff984 */ /* 0x000fe20000000800 */
[----:B------:R3:W-:Y:S06]  /*5460*/  MEMBAR.ALL.CTA ;  /* 0x0000000000007992 */ /* 0x0007ec0000008000 */
[----:B---3--:R-:W3:Y:S01]  /*5470*/  FENCE.VIEW.ASYNC.S ;  /* 0x00000000000073c6 */ /* 0x008ee20000000000 */
[----:B--2---:R-:W-:Y:S11]  /*5480*/  LOP3.LUT P0, RZ, R6, 0x1, RZ, 0xc0, !PT ;  /* 0x0000000106ff7812 */ /* 0x004ff6000780c0ff */
[----:B------:R-:W-:Y:S02]  /*5490*/  @!UPT UIADD3 URZ, UPT, UPT, URZ, URZ, URZ ;  /* 0x000000fffffff290 */ /* 0x000fe4000fffe0ff */
[----:B---3--:R-:W-:Y:S01]  /*54a0*/  VOTEU.ANY UP1, P0 ;  /* 0x0000000000ff7886 */ /* 0x008fe20000020100 */
[----:B------:R-:W-:Y:S01]  /*54b0*/  PLOP3.LUT P0, PT, PT, PT, UP1, 0x80, 0x8 ;  /* 0x000000000008781c */ /* 0x000fe20003f0f018 */
[----:B------:R-:W-:Y:S06]  /*54c0*/  UP2UR UR4, UPR, URZ, 0x2 ;  /* 0x00000002ff047883 */ /* 0x000fec0008000000 */
[----:B------:R-:W-:Y:S05]  /*54d0*/  IMAD.U32 R9, RZ, RZ, UR4 ;  /* 0x00000004ff097e24 */ /* 0x000fea000f8e00ff */
[----:B------:R2:W-:Y:S01]  /*54e0*/  STL [R1+0x14], R9 ;  /* 0x0000140901007387 */ /* 0x0005e20000100800 */
[----:B-1----:R-:W-:Y:S02]  /*54f0*/  @P0 SHF.R.U32.HI R0, RZ, 0x10, R5 ;  /* 0x00000010ff000819 */ /* 0x002fe40000011605 */
        /* <DEDUP_REMOVED lines=11> */
[----:B-1----:R-:W-:Y:S05]  /*55b0*/  IMAD.U32 R0, RZ, RZ, UR8 ;  /* 0x00000008ff007e24 */ /* 0x002fea000f8e00ff */
[----:B------:R2:W-:Y:S01]  /*55c0*/  STL [R1+0x8], R0 ;  /* 0x0000080001007387 */ /* 0x0005e20000100800 */
[----:B------:R-:W-:Y:S05]  /*55d0*/  BRA.U !UP0, `(.L_x_84) ;  /* 0x0000000108cc7547 */ /* 0x000fea000b800000 */
[----:B------:R-:W1:Y:S01]  /*55e0*/  LDCU UR7, c[0x0][0xb20] ;  /* 0x00016400ff0777ac */ /* 0x000e620008000800 */
[----:B------:R-:W3:Y:S01]  /*55f0*/  LDCU UR9, c[0x0][0x370] ;  /* 0x00006e00ff0977ac */ /* 0x000ee20008000800 */
[----:B------:R-:W4:Y:S01]  /*5600*/  LDCU UR4, c[0x0][0x374] ;  /* 0x00006e80ff0477ac */ /* 0x000f220008000800 */
[----:B------:R-:W-:Y:S02]  /*5610*/  UISETP.NE.AND UP0, UPT, UR46, 0x1, UPT ;  /* 0x000000012e00788c */ /* 0x000fe4000bf05270 */
[----:B------:R-:W-:Y:S02]  /*5620*/  UISETP.NE.AND UP1, UPT, UR40, 0x1, UPT ;  /* 0x000000012800788c */ /* 0x000fe4000bf25270 */
[----:B------:R-:W-:Y:S02]  /*5630*/  UIMAD.WIDE.U32 UR10, UR41, UR47, URZ ;  /* 0x0000002f290a72a5 */ /* 0x000fe4000f8e00ff */
[----:B------:R-:W-:Y:S02]  /*5640*/  UIMAD.WIDE.U32 UR12, UR42, UR44, URZ ;  /* 0x0000002c2a0c72a5 */ /* 0x000fe4000f8e00ff */
[----:B------:R-:W-:Y:S02]  /*5650*/  UISETP.NE.AND UP2, UPT, UR6, 0x1, UPT ;  /* 0x000000010600788c */ /* 0x000fe4000bf45270 */
[----:B---3--:R-:W-:Y:S01]  /*5660*/  UIMAD.WIDE.U32 UR14, UR9, UR44, URZ ;  /* 0x0000002c090e72a5 */ /* 0x008fe2000f8e00ff */
[----:B------:R-:W-:Y:S01]  /*5670*/  UMOV UR10, UR11 ;  /* 0x0000000b000a7c82 */ /* 0x000fe20008000000 */
[----:B----4-:R-:W-:Y:S02]  /*5680*/  UIMAD.WIDE.U32 UR16, UR4, UR47, URZ ;  /* 0x0000002f041072a5 */ /* 0x010fe4000f8e00ff */
[----:B-1----:R-:W-:Y:S03]  /*5690*/  USHF.R.U32.HI UR10, URZ, UR7, UR10 ;  /* 0x00000007ff0a7299 */ /* 0x002fe6000801160a */
[----:B------:R-:W-:Y:S02]  /*56a0*/  UMOV UR14, UR15 ;  /* 0x0000000f000e7c82 */ /* 0x000fe40008000000 */
[----:B------:R-:W-:Y:S02]  /*56b0*/  @UP1 USHF.R.U32.HI UR9, URZ, UR45, UR14 ;  /* 0x0000002dff091299 */ /* 0x000fe4000801160e */
[----:B------:R-:W-:Y:S01]  /*56c0*/  USEL UR10, UR41, UR10, !UP0 ;  /* 0x0000000a290a7287 */ /* 0x000fe2000c000000 */
[----:B------:R-:W-:Y:S02]  /*56d0*/  UMOV UR5, UR17 ;  /* 0x0000001100057c82 */ /* 0x000fe40008000000 */
[----:B------:R-:W-:Y:S03]  /*56e0*/  @UP0 USHF.R.U32.HI UR4, URZ, UR7, UR5 ;  /* 0x00000007ff040299 */ /* 0x000fe60008011605 */
[----:B------:R-:W-:Y:S01]  /*56f0*/  UMOV UR7, UR13 ;  /* 0x0000000d00077c82 */ /* 0x000fe20008000000 */
[----:B------:R-:W-:Y:S02]  /*5700*/  UIMAD.WIDE.U32 UR14, UR4, UR38, URZ ;  /* 0x00000026040e72a5 */ /* 0x000fe4000f8e00ff */
[----:B------:R-:W-:Y:S02]  /*5710*/  UIMAD.WIDE.U32 UR12, UR9, UR38, URZ ;  /* 0x00000026090c72a5 */ /* 0x000fe4000f8e00ff */
[----:B------:R-:W-:Y:S03]  /*5720*/  USHF.R.U32.HI UR7, URZ, UR45, UR7 ;  /* 0x0000002dff077299 */ /* 0x000fe60008011607 */
[----:B------:R-:W-:Y:S02]  /*5730*/  UMOV UR5, UR15 ;  /* 0x0000000f00057c82 */ /* 0x000fe40008000000 */
[----:B------:R-:W-:Y:S02]  /*5740*/  @UP2 USHF.R.U32.HI UR4, URZ, UR39, UR5 ;  /* 0x00000027ff042299 */ /* 0x000fe40008011605 */
[----:B------:R-:W-:Y:S02]  /*5750*/  USEL UR5, UR42, UR7, !UP1 ;  /* 0x000000072a057287 */ /* 0x000fe4000c800000 */
[----:B------:R-:W-:Y:S02]  /*5760*/  UIMAD UR4, UR6, UR4, URZ ;  /* 0x00000004060472a4 */ /* 0x000fe4000f8e02ff */
[----:B------:R-:W-:Y:S02]  /*5770*/  UIADD3 UR8, UPT, UPT, -UR5, URZ, URZ ;  /* 0x000000ff05087290 */ /* 0x000fe4000fffe1ff */
[----:B------:R-:W-:Y:S02]  /*5780*/  UISETP.GE.AND UP0, UPT, UR10, UR4, UPT ;  /* 0x000000040a00728c */ /* 0x000fe4000bf06270 */
[----:B------:R-:W-:Y:S01]  /*5790*/  UIMAD UR42, UR40, UR8, UR42 ;  /* 0x00000008282a72a4 */ /* 0x000fe2000f8e022a */
[----:B------:R-:W-:Y:S02]  /*57a0*/  UMOV UR12, UR13 ;  /* 0x0000000d000c7c82 */ /* 0x000fe40008000000 */
[----:B------:R-:W-:Y:S02]  /*57b0*/  @UP2 USHF.R.U32.HI UR9, URZ, UR39, UR12 ;  /* 0x00000027ff092299 */ /* 0x000fe4000801160c */
[----:B------:R-:W-:Y:S02]  /*57c0*/  UIMAD.WIDE.U32 UR12, UR10, UR38, URZ ;  /* 0x000000260a0c72a5 */ /* 0x000fe4000f8e00ff */
[----:B------:R-:W-:Y:S04]  /*57d0*/  UIMAD UR7, UR6, UR9, URZ ;  /* 0x00000009060772a4 */ /* 0x000fe8000f8e02ff */
[----:B------:R-:W-:Y:S01]  /*57e0*/  UISETP.GE.OR UP0, UPT, UR5, UR7, UP0 ;  /* 0x000000070500728c */ /* 0x000fe20008706670 */
[----:B------:R-:W-:Y:S01]  /*57f0*/  UMOV UR4, UR13 ;  /* 0x0000000d00047c82 */ /* 0x000fe20008000000 */
[----:B------:R-:W-:Y:S02]  /*5800*/  UIMAD.WIDE.U32 UR12, UR5, UR38, URZ ;  /* 0x00000026050c72a5 */ /* 0x000fe4000f8e00ff */
[----:B------:R-:W-:Y:S04]  /*5810*/  USHF.R.U32.HI UR4, URZ, UR39, UR4 ;  /* 0x00000027ff047299 */ /* 0x000fe80008011604 */
[----:B------:R-:W-:Y:S03]  /*5820*/  USEL UR14, UR10, UR4, !UP2 ;  /* 0x000000040a0e7287 */ /* 0x000fe6000d000000 */
[----:B------:R-:W-:Y:S01]  /*5830*/  @!UP0 UMOV UR4, UR13 ;  /* 0x0000000d00048c82 */ /* 0x000fe20008000000 */
[----:B------:R-:W-:Y:S02]  /*5840*/  UIADD3 UR7, UPT, UPT, -UR14, URZ, URZ ;  /* 0x000000ff0e077290 */ /* 0x000fe4000fffe1ff */
[----:B------:R-:W-:Y:S02]  /*5850*/  @!UP0 USHF.R.U32.HI UR4, URZ, UR39, UR4 ;  /* 0x00000027ff048299 */ /* 0x000fe40008011604 */
[----:B------:R-:W-:Y:S02]  /*5860*/  UIMAD UR11, UR6, UR7, UR10 ;  /* 0x00000007060b72a4 */ /* 0x000fe4000f8e020a */
[----:B------:R-:W-:Y:S02]  /*5870*/  @!UP0 USEL UR4, UR5, UR4, !UP2 ;  /* 0x0000000405048287 */ /* 0x000fe4000d000000 */
[----:B------:R-:W-:Y:S02]  /*5880*/  UIADD3 UR7, UPT, UPT, -UR10, URZ, URZ ;  /* 0x000000ff0a077290 */ /* 0x000fe4000fffe1ff */
[----:B------:R-:W-:Y:S02]  /*5890*/  @!UP0 UIMAD UR9, UR9, UR11, UR4 ;  /* 0x0000000b090982a4 */ /* 0x000fe4000f8e0204 */
[----:B------:R-:W-:Y:S02]  /*58a0*/  @!UP0 UIADD3 UR4, UPT, UPT, UR14, -UR4, URZ ;  /* 0x800000040e048290 */ /* 0x000fe4000fffe0ff */
[----:B------:R-:W-:Y:S02]  /*58b0*/  UIMAD UR41, UR46, UR7, UR41 ;  /* 0x000000072e2972a4 */ /* 0x000fe4000f8e0229 */
[----:B------:R-:W-:Y:S03]  /*58c0*/  @!UP0 UIMAD UR10, UR4, UR6, UR5 ;  /* 0x00000006040a82a4 */ /* 0x000fe6000f8e0205 */
[----:B------:R-:W-:Y:S02]  /*58d0*/  @!UP0 UMOV UR5, UR9 ;  /* 0x0000000900058c82 */ /* 0x000fe40008000000 */
[----:B------:R-:W-:Y:S02]  /*58e0*/  UIMAD UR42, UR5, UR40, UR42 ;  /* 0x00000028052a72a4 */ /* 0x000fe4000f8e022a */
[----:B------:R-:W-:Y:S11]  /*58f0*/  UIMAD UR41, UR10, UR46, UR41 ;  /* 0x0000002e0a2972a4 */ /* 0x000ff6000f8e0229 */
[----:B------:R-:W-:Y:S01]  /*5900*/  @!UPT UIADD3 URZ, UPT, UPT, URZ, URZ, URZ ;  /* 0x000000fffffff290 */ /* 0x000fe2000fffe0ff */
.L_x_84:
[----:B------:R-:W-:Y:S01]  /*5910*/  UISETP.NE.AND UP0, UPT, UR37, 0x1, UPT ;  /* 0x000000012500788c */ /* 0x000fe2000bf05270 */
[----:B--2---:R-:W-:Y:S01]  /*5920*/  VIADD R0, R17, 0x200 ;  /* 0x0000020011007836 */ /* 0x004fe20000000000 */
[----:B------:R-:W-:Y:S04]  /*5930*/  IADD3 R250, PT, PT, R2, 0x1, RZ ;  /* 0x0000000102fa7810 */ /* 0x000fe80007ffe0ff */
[----:B------:R-:W-:Y:S05]  /*5940*/  LOP3.LUT P0, RZ, R0, 0x90, RZ, 0xc0, !PT ;  /* 0x0000009000ff7812 */ /* 0x000fea000780c0ff */
[----:B------:R-:W1:Y:S01]  /*5950*/  @!UP0 LDCU.128 UR8, c[0x0][0xb10] ;  /* 0x00016200ff0887ac */ /* 0x000e620008000c00 */
[----:B------:R-:W2:Y:S01]  /*5960*/  @!UP0 LDCU UR5, c[0x0][0xb0c] ;  /* 0x00016180ff0587ac */ /* 0x000ea20008000800 */
[----:B------:R-:W3:Y:S01]  /*5970*/  @!UP0 LDCU UR4, c[0x0][0xb20] ;  /* 0x00016400ff0487ac */ /* 0x000ee20008000800 */
[----:B-1----:R-:W-:Y:S02]  /*5980*/  UIMAD.WIDE.U32 UR6, UR42, UR8, URZ ;  /* 0x000000082a0672a5 */ /* 0x002fe4000f8e00ff */
[----:B------:R-:W-:Y:S02]  /*5990*/  UIMAD.WIDE.U32 UR12, UR41, UR11, URZ ;  /* 0x0000000b290c72a5 */ /* 0x000fe4000f8e00ff */
[----:B------:R-:W-:Y:S03]  /*59a0*/  @!UP0 UISETP.NE.AND UP1, UPT, UR10, 0x1, UPT ;  /* 0x000000010a00888c */ /* 0x000fe6000bf25270 */
[----:B------:R-:W-:Y:S01]  /*59b0*/  @!UP0 UMOV UR6, UR7 ;  /* 0x0000000700068c82 */ /* 0x000fe20008000000 */
[----:B--2---:R-:W-:Y:S02]  /*59c0*/  @!UP0 UISETP.NE.AND UP2, UPT, UR5, 0x1, UPT ;  /* 0x000000010500888c */ /* 0x004fe4000bf45270 */
[----:B------:R-:W-:Y:S01]  /*59d0*/  @!UP0 USHF.R.U32.HI UR6, URZ, UR9, UR6 ;  /* 0x00000009ff068299 */ /* 0x000fe20008011606 */
[----:B------:R-:W-:Y:S02]  /*59e0*/  @!UP0 UMOV UR7, UR13 ;  /* 0x0000000d00078c82 */ /* 0x000fe40008000000 */
[----:B---3--:R-:W-:Y:S02]  /*59f0*/  @!UP0 USHF.R.U32.HI UR4, URZ, UR4, UR7 ;  /* 0x00000004ff048299 */ /* 0x008fe40008011607 */
[----:B------:R-:W-:Y:S02]  /*5a00*/  @!UP0 USEL UR7, UR42, UR6, !UP2 ;  /* 0x000000062a078287 */ /* 0x000fe4000d000000 */
[----:B------:R-:W-:Y:S04]  /*5a10*/  @!UP0 USEL UR6, UR41, UR4, !UP1 ;  /* 0x0000000429068287 */ /* 0x000fe8000c800000 */
[----:B------:R-:W-:Y:S02]  /*5a20*/  @!UP0 UIADD3 UR4, UPT, UPT, -UR7, UR6, URZ ;  /* 0x0000000607048290 */ /* 0x000fe4000fffe1ff */
[----:B------:R-:W-:Y:S02]  /*5a30*/  @!UP0 UIADD3 UR6, UPT, UPT, UR7, -UR6, URZ ;  /* 0x8000000607068290 */ /* 0x000fe4000fffe0ff */
[----:B------:R-:W-:Y:S02]  /*5a40*/  @!UP0 UIMAD UR42, UR4, UR5, UR42 ;  /* 0x00000005042a82a4 */ /* 0x000fe4000f8e022a */
[----:B------:R-:W-:Y:S01]  /*5a50*/  @!UP0 UIMAD UR41, UR6, UR10, UR41 ;  /* 0x0000000a062982a4 */ /* 0x000fe2000f8e0229 */
[----:B------:R-:W-:Y:S11]  /*5a60*/  @!P0 BRA `(.L_x_85) ;  /* 0x00000000007c8947 */ /* 0x000ff60003800000 */
[----:B------:R-:W1:Y:S01]  /*5a70*/  LDCU.64 UR8, c[0x4][0x80] ;  /* 0x01001000ff0877ac */ /* 0x000e620008000a00 */
[----:B------:R-:W-:Y:S01]  /*5a80*/  MOV R18, 0x0 ;  /* 0x0000000000127802 */ /* 0x000fe20000000f00 */
[----:B------:R-:W-:Y:S02]  /*5a90*/  HFMA2 R12, -RZ, RZ, 0, 5.9604644775390625e-08 ;  /* 0x00000001ff0c7431 */ /* 0x000fe400000001ff */
[----:B------:R-:W-:Y:S01]  /*5aa0*/  IMAD.MOV.U32 R8, RZ, RZ, 0x70 ;  /* 0x00000070ff087424 */ /* 0x000fe200078e00ff */
[----:B------:R2:W3:Y:S01]  /*5ab0*/  LDC.64 R2, c[0x4][R18] ;  /* 0x0100000012027b82 */ /* 0x0004e20000000a00 */
[----:B------:R-:W4:Y:S01]  /*5ac0*/  LDCU.64 UR6, c[0x4][0x88] ;  /* 0x01001100ff0677ac */ /* 0x000f220008000a00 */
[----:B------:R-:W-:Y:S01]  /*5ad0*/  IMAD.MOV.U32 R13, RZ, RZ, RZ ;  /* 0x000000ffff0d7224 */ /* 0x000fe200078e00ff */
[----:B------:R-:W2:Y:S01]  /*5ae0*/  LDCU.64 UR4, c[0x4][0x8] ;  /* 0x01000100ff0477ac */ /* 0x000ea20008000a00 */
[----:B-1----:R-:W-:Y:S01]  /*5af0*/  MOV R5, UR9 ;  /* 0x0000000900057c02 */ /* 0x002fe20008000f00 */
[----:B------:R-:W-:Y:S01]  /*5b00*/  IMAD.U32 R4, RZ, RZ, UR8 ;  /* 0x00000008ff047e24 */ /* 0x000fe2000f8e00ff */
[----:B----4-:R-:W-:Y:S01]  /*5b10*/  MOV R7, UR7 ;  /* 0x0000000700077c02 */ /* 0x010fe20008000f00 */
[----:B------:R-:W-:Y:S01]  /*5b20*/  IMAD.U32 R6, RZ, RZ, UR6 ;  /* 0x00000006ff067e24 */ /* 0x000fe2000f8e00ff */
[----:B--2---:R-:W-:Y:S01]  /*5b30*/  MOV R11, UR5 ;  /* 0x00000005000b7c02 */ /* 0x004fe20008000f00 */
[----:B------:R-:W-:Y:S02]  /*5b40*/  IMAD.U32 R10, RZ, RZ, UR4 ;  /* 0x00000004ff0a7e24 */ /* 0x000fe4000f8e00ff */
[----:B------:R-:W-:Y:S07]  /*5b50*/  LEPC R20, `(.L_x_86) ;  /* 0x000000001014794e */ /* 0x000fee0000000000 */
[----:B---3-5:R-:W-:Y:S05]  /*5b60*/  CALL.ABS.NOINC R2 ;  /* 0x0000000002007343 */ /* 0x028fea0003c00000 */
.L_x_86:
[----:B------:R-:W1:Y:S01]  /*5b70*/  LDCU.64 UR8, c[0x4][0x80] ;  /* 0x01001000ff0877ac */ /* 0x000e620008000a00 */
[----:B------:R2:W3:Y:S01]  /*5b80*/  LDC.64 R2, c[0x4][R18] ;  /* 0x0100000012027b82 */ /* 0x0004e20000000a00 */
[----:B------:R-:W-:Y:S02]  /*5b90*/  HFMA2 R12, -RZ, RZ, 0, 5.9604644775390625e-08 ;  /* 0x00000001ff0c7431 */ /* 0x000fe400000001ff */
[----:B------:R-:W-:Y:S02]  /*5ba0*/  IMAD.MOV.U32 R8, RZ, RZ, 0x70 ;  /* 0x00000070ff087424 */ /* 0x000fe400078e00ff */
[----:B------:R-:W-:Y:S01]  /*5bb0*/  IMAD.MOV.U32 R13, RZ, RZ, RZ ;  /* 0x000000ffff0d7224 */ /* 0x000fe200078e00ff */
[----:B------:R-:W4:Y:S01]  /*5bc0*/  LDCU.64 UR6, c[0x4][0x88] ;  /* 0x01001100ff0677ac */ /* 0x000f220008000a00 */
[----:B------:R-:W5:Y:S01]  /*5bd0*/  LDCU.64 UR4, c[0x4][0x8] ;  /* 0x01000100ff0477ac */ /* 0x000f620008000a00 */
[----:B-1----:R-:W-:Y:S02]  /*5be0*/  MOV R4, UR8 ;  /* 0x0000000800047c02 */ /* 0x002fe40008000f00 */
[----:B------:R-:W-:Y:S02]  /*5bf0*/  MOV R5, UR9 ;  /* 0x0000000900057c02 */ /* 0x000fe40008000f00 */
[----:B----4-:R-:W-:Y:S01]  /*5c00*/  MOV R7, UR7 ;  /* 0x0000000700077c02 */ /* 0x010fe20008000f00 */
[----:B------:R-:W-:Y:S01]  /*5c10*/  IMAD.U32 R6, RZ, RZ, UR6 ;  /* 0x00000006ff067e24 */ /* 0x000fe2000f8e00ff */
[----:B-----5:R-:W-:Y:S01]  /*5c20*/  MOV R11, UR5 ;  /* 0x00000005000b7c02 */ /* 0x020fe20008000f00 */
[----:B--2---:R-:W-:Y:S02]  /*5c30*/  IMAD.U32 R10, RZ, RZ, UR4 ;  /* 0x00000004ff0a7e24 */ /* 0x004fe4000f8e00ff */
[----:B------:R-:W-:Y:S07]  /*5c40*/  LEPC R20, `(.L_x_85) ;  /* 0x000000001014794e */ /* 0x000fee0000000000 */
[----:B---3--:R-:W-:Y:S05]  /*5c50*/  CALL.ABS.NOINC R2 ;  /* 0x0000000002007343 */ /* 0x008fea0003c00000 */
.L_x_85:
[----:B------:R-:W-:Y:S01]  /*5c60*/  PLOP3.LUT P1, PT, PT, PT, PT, 0x8, 0x80 ;  /* 0x000000000080781c */ /* 0x000fe20003f2e170 */
[----:B------:R-:W2:Y:S01]  /*5c70*/  LDL R2, [R1+0x18] ;  /* 0x0000180001027983 */ /* 0x000ea20000100800 */
[----:B------:R-:W1:Y:S08]  /*5c80*/  LDC.64 R4, c[0x0][0x890] ;  /* 0x00022400ff047b82 */ /* 0x000e700000000a00 */
[----:B------:R-:W3:Y:S01]  /*5c90*/  LDC.64 R6, c[0x0][0x8b0] ;  /* 0x00022c00ff067b82 */ /* 0x000ee20000000a00 */
[----:B--2---:R-:W-:Y:S02]  /*5ca0*/  R2UR UR4, R2 ;  /* 0x00000000020472ca */ /* 0x004fe400000e0000 */
[----:B-1----:R-:W-:Y:S02]  /*5cb0*/  ISETP.NE.U32.AND P3, PT, R4, RZ, PT ;  /* 0x000000ff0400720c */ /* 0x002fe40003f65070 */
[----:B---3--:R-:W-:Y:S02]  /*5cc0*/  ISETP.NE.U32.AND P4, PT, R6, RZ, PT ;  /* 0x000000ff0600720c */ /* 0x008fe40003f85070 */
[----:B------:R-:W-:Y:S02]  /*5cd0*/  ISETP.NE.AND.EX P3, PT, R5, RZ, PT, P3 ;  /* 0x000000ff0500720c */ /* 0x000fe40003f65330 */
[----:B------:R-:W-:Y:S05]  /*5ce0*/  ISETP.NE.AND.EX P4, PT, R7, RZ, PT, P4 ;  /* 0x000000ff0700720c */ /* 0x000fea0003f85340 */
[----:B------:R-:W-:Y:S06]  /*5cf0*/  UISETP.NE.AND UP1, UPT, UR4, URZ, UPT ;  /* 0x000000ff0400728c */ /* 0x000fec000bf25270 */
[----:B------:R-:W-:Y:S05]  /*5d00*/  PLOP3.LUT P0, PT, PT, PT, UP1, 0x80, 0x8 ;  /* 0x000000000008781c */ /* 0x000fea0003f0f018 */
[----:B------:R-:W1:Y:S08]  /*5d10*/  @UP1 LDCU.64 UR4, c[0x0][0x888] ;  /* 0x00011100ff0417ac */ /* 0x000e700008000a00 */
[----:B------:R-:W-:Y:S01]  /*5d20*/  @P0 PLOP3.LUT P1, PT, P3, PT, PT, 0x80, 0x8 ;  /* 0x000000000008081c */ /* 0x000fe20001f2f070 */
[----:B-1----:R-:W-:Y:S04]  /*5d30*/  @UP1 UISETP.NE.U32.AND UP0, UPT, UR4, URZ, UPT ;  /* 0x000000ff0400128c */ /* 0x002fe8000bf05070 */
[----:B------:R-:W-:Y:S04]  /*5d40*/  @UP1 UISETP.NE.AND.EX UP0, UPT, UR5, URZ, UPT, UP0 ;  /* 0x000000ff0500128c */ /* 0x000fe8000bf05300 */
[----:B------:R-:W-:Y:S01]  /*5d50*/  @UP1 USEL UR4, URZ, 0xffffffff, UP0 ;  /* 0xffffffffff041887 */ /* 0x000fe20008000000 */
[----:B------:R-:W-:Y:S11]  /*5d60*/  @!P3 BRA `(.L_x_87) ;  /* 0x000000000030b947 */ /* 0x000ff60003800000 */
[----:B------:R-:W1:Y:S01]  /*5d70*/  LDC.64 R2, c[0x0][0x888] ;  /* 0x00022200ff027b82 */ /* 0x000e620000000a00 */
[----:B------:R-:W-:Y:S01]  /*5d80*/  IMAD.MOV.U32 R248, RZ, RZ, 0x1 ;  /* 0x00000001fff87424 */ /* 0x000fe200078e00ff */
[----:B-1----:R-:W-:Y:S04]  /*5d90*/  ISETP.NE.U32.AND P2, PT, R2, RZ, PT ;  /* 0x000000ff0200720c */ /* 0x002fe80003f45070 */
[----:B------:R-:W-:Y:S11]  /*5da0*/  ISETP.NE.AND.EX P2, PT, R3, RZ, PT, P2 ;  /* 0x000000ff0300720c */ /* 0x000ff60003f45320 */
[----:B------:R-:W-:Y:S02]  /*5db0*/  @!UPT UIADD3 URZ, UPT, UPT, URZ, URZ, URZ ;  /* 0x000000fffffff290 */ /* 0x000fe4000fffe0ff */
[----:B------:R-:W1:Y:S01]  /*5dc0*/  @P2 LDC.64 R2, c[0x0][0x888] ;  /* 0x00022200ff022b82 */ /* 0x000e620000000a00 */
[----:B------:R-:W-:Y:S04]  /*5dd0*/  @P2 IMAD R0, R4, UR36, RZ ;  /* 0x0000002404002c24 */ /* 0x000fe8000f8e02ff */
[----:B-1----:R-:W-:Y:S04]  /*5de0*/  @P2 IMAD.WIDE R2, R0, 0x4, R2 ;  /* 0x0000000400022825 */ /* 0x002fe800078e0202 */
[----:B------:R-:W-:Y:S01]  /*5df0*/  HFMA2 R0, -RZ, RZ, 0, 5.9604644775390625e-08 ;  /* 0x00000001ff007431 */ /* 0x000fe200000001ff */
[----:B-----5:R1:W5:Y:S04]  /*5e00*/  @P2 LDG.E R137, desc[UR52][R2.64] ;  /* 0x0000003402892981 */ /* 0x020368000c1e1900 */
[----:B------:R-:W-:Y:S01]  /*5e10*/  @!P2 PRMT R248, R0, 0x7610, R248 ;  /* 0x0000761000f8a816 */ /* 0x000fe200000000f8 */
[----:B-1----:R-:W2:Y:S06]  /*5e20*/  @!P2 LDC R137, c[0x0][0x880] ;  /* 0x00022000ff89ab82 */ /* 0x002eac0000000800 */
.L_x_87:
[----:B------:R-:W-:Y:S05]  /*5e30*/  @!P4 BRA `(.L_x_88) ;  /* 0x000000000024c947 */ /* 0x000fea0003800000 */
[----:B------:R-:W1:Y:S02]  /*5e40*/  LDC.64 R2, c[0x0][0x8a8] ;  /* 0x00022a00ff027b82 */ /* 0x000e640000000a00 */
[----:B-1----:R-:W-:Y:S04]  /*5e50*/  ISETP.NE.U32.AND P2, PT, R2, RZ, PT ;  /* 0x000000ff0200720c */ /* 0x002fe80003f45070 */
[----:B------:R-:W-:Y:S11]  /*5e60*/  ISETP.NE.AND.EX P2, PT, R3, RZ, PT, P2 ;  /* 0x000000ff0300720c */ /* 0x000ff60003f45320 */
[----:B------:R-:W-:Y:S02]  /*5e70*/  @!UPT UIADD3 URZ, UPT, UPT, URZ, URZ, URZ ;  /* 0x000000fffffff290 */ /* 0x000fe4000fffe0ff */
[----:B------:R-:W1:Y:S01]  /*5e80*/  @P2 LDC.64 R2, c[0x0][0x8a8] ;  /* 0x00022a00ff022b82 */ /* 0x000e620000000a00 */
[----:B------:R-:W-:Y:S04]  /*5e90*/  @P2 IMAD R0, R6, UR36, RZ ;  /* 0x0000002406002c24 */ /* 0x000fe8000f8e02ff */
[----:B-1----:R-:W-:Y:S05]  /*5ea0*/  @P2 IMAD.WIDE R2, R0, 0x4, R2 ;  /* 0x0000000400022825 */ /* 0x002fea00078e0202 */
[----:B-----5:R1:W5:Y:S02]  /*5eb0*/  @P2 LDG.E R136, desc[UR52][R2.64] ;  /* 0x0000003402882981 */ /* 0x020364000c1e1900 */
[----:B-1----:R-:W3:Y:S02]  /*5ec0*/  @!P2 LDC R136, c[0x0][0x8a0] ;  /* 0x00022800ff88ab82 */ /* 0x002ee40000000800 */
.L_x_88:
[----:B------:R-:W4:Y:S01]  /*5ed0*/  LDL R3, [R1+0x4] ;  /* 0x0000040001037983 */ /* 0x000f220000100800 */
[----:B--2--5:R-:W-:Y:S01]  /*5ee0*/  @P0 FSETP.NEU.AND P4, PT, R137, RZ, PT ;  /* 0x000000ff8900020b */ /* 0x024fe20003f8d000 */
[----:B------:R-:W-:Y:S01]  /*5ef0*/  IMAD.U32 R2, RZ, RZ, UR4 ;  /* 0x00000004ff027e24 */ /* 0x000fe2000f8e00ff */
[----:B------:R-:W-:Y:S01]  /*5f00*/  @P0 LOP3.LUT P2, RZ, R248, 0xff, RZ, 0xc0, !PT ;  /* 0x000000fff8ff0812 */ /* 0x000fe2000784c0ff */
[----:B------:R-:W-:Y:S01]  /*5f10*/  BSSY B1, `(.L_x_89) ;  /* 0x0000083000017945 */ /* 0x000fe20003800000 */
[----:B------:R-:W-:Y:S02]  /*5f20*/  @P0 SEL R0, RZ, 0xffffffff, P4 ;  /* 0xffffffffff000807 */ /* 0x000fe40002000000 */
[----:B------:R-:W-:Y:S02]  /*5f30*/  CS2R R242, SRZ ;  /* 0x0000000000f27805 */ /* 0x000fe4000001ff00 */
[----:B------:R-:W-:Y:S02]  /*5f40*/  R2UR UR6, R252 ;  /* 0x00000000fc0672ca */ /* 0x000fe400000e0000 */
[----:B------:R-:W-:Y:S02]  /*5f50*/  CS2R R240, SRZ ;  /* 0x0000000000f07805 */ /* 0x000fe4000001ff00 */
[----:B------:R-:W-:Y:S02]  /*5f60*/  @P1 SEL R0, R2, R0, !P2 ;  /* 0x0000000002001207 */ /* 0x000fe40005000000 */
[----:B------:R-:W-:Y:S02]  /*5f70*/  CS2R R234, SRZ ;  /* 0x0000000000ea7805 */ /* 0x000fe4000001ff00 */
[----:B------:R-:W-:Y:S02]  /*5f80*/  R2UR UR5, R249 ;  /* 0x00000000f90572ca */ /* 0x000fe400000e0000 */
[----:B------:R-:W-:Y:S02]  /*5f90*/  CS2R R232, SRZ ;  /* 0x0000000000e87805 */ /* 0x000fe4000001ff00 */
[----:B------:R-:W-:Y:S02]  /*5fa0*/  @P0 LOP3.LUT R0, R0, 0x1, RZ, 0xc0, !PT ;  /* 0x0000000100000812 */ /* 0x000fe400078ec0ff */
[----:B------:R-:W-:Y:S02]  /*5fb0*/  CS2R R226, SRZ ;  /* 0x0000000000e27805 */ /* 0x000fe4000001ff00 */
[----:B------:R-:W-:Y:S02]  /*5fc0*/  PLOP3.LUT P5, PT, PT, PT, PT, 0x8, 0x80 ;  /* 0x000000000080781c */ /* 0x000fe40003fae170 */
[----:B------:R-:W-:Y:S02]  /*5fd0*/  CS2R R224, SRZ ;  /* 0x0000000000e07805 */ /* 0x000fe4000001ff00 */
[----:B------:R-:W-:Y:S02]  /*5fe0*/  ISETP.NE.U32.OR P6, PT, R0, 0x1, !P0 ;  /* 0x000000010000780c */ /* 0x000fe400047c5470 */
[----:B------:R-:W-:Y:S02]  /*5ff0*/  CS2R R218, SRZ ;  /* 0x0000000000da7805 */ /* 0x000fe4000001ff00 */
[----:B------:R-:W-:Y:S01]  /*6000*/  CS2R R216, SRZ ;  /* 0x0000000000d87805 */ /* 0x000fe2000001ff00 */
[----:B------:R-:W-:Y:S01]  /*6010*/  IMAD.U32 R2, RZ, RZ, UR6 ;  /* 0x00000006ff027e24 */ /* 0x000fe2000f8e00ff */
[----:B------:R-:W-:Y:S02]  /*6020*/  CS2R R210, SRZ ;  /* 0x0000000000d27805 */ /* 0x000fe4000001ff00 */
[----:B------:R-:W-:Y:S02]  /*6030*/  CS2R R208, SRZ ;  /* 0x0000000000d07805 */ /* 0x000fe4000001ff00 */
[----:B------:R-:W-:Y:S01]  /*6040*/  CS2R R202, SRZ ;  /* 0x0000000000ca7805 */ /* 0x000fe2000001ff00 */
[----:B------:R-:W-:Y:S01]  /*6050*/  IMAD.U32 R0, RZ, RZ, UR5 ;  /* 0x00000005ff007e24 */ /* 0x000fe2000f8e00ff */
[----:B------:R-:W-:Y:S02]  /*6060*/  LOP3.LUT R10, R2, 0x1, RZ, 0x3c, !PT ;  /* 0x00000001020a7812 */ /* 0x000fe400078e3cff */
[----:B------:R-:W-:Y:S02]  /*6070*/  CS2R R200, SRZ ;  /* 0x0000000000c87805 */ /* 0x000fe4000001ff00 */
[----:B------:R-:W-:Y:S01]  /*6080*/  P2R R2, PR, RZ, 0x40 ;  /* 0x00000040ff027803 */ /* 0x000fe20000000000 */
[--C-:B------:R-:W-:Y:S01]  /*6090*/  IMAD R8, R0, 0x8, R17.reuse ;  /* 0x0000000800087824 */ /* 0x100fe200078e0211 */
[----:B------:R-:W-:Y:S02]  /*60a0*/  CS2R R194, SRZ ;  /* 0x0000000000c27805 */ /* 0x000fe4000001ff00 */
[----:B------:R-:W-:Y:S02]  /*60b0*/  @P6 SHF.L.U32 R0, R10, 0x1f, RZ ;  /* 0x0000001f0a006819 */ /* 0x000fe400000006ff */
[----:B------:R-:W-:Y:S01]  /*60c0*/  CS2R R192, SRZ ;  /* 0x0000000000c07805 */ /* 0x000fe2000001ff00 */
[----:B------:R1:W-:Y:S01]  /*60d0*/  STL [R1+0xc], R2 ;  /* 0x00000c0201007387 */ /* 0x0003e20000100800 */
[----:B------:R-:W-:Y:S01]  /*60e0*/  CS2R R186, SRZ ;  /* 0x0000000000ba7805 */ /* 0x000fe2000001ff00 */
[----:B------:R2:W3:Y:S01]  /*60f0*/  @P6 SYNCS.PHASECHK.TRANS64.TRYWAIT P0, [R8+URZ+0x20], R0 ;  /* 0x00002000080065a7 */ /* 0x0004e200080011ff */
[----:B------:R-:W-:Y:S02]  /*6100*/  CS2R R184, SRZ ;  /* 0x0000000000b87805 */ /* 0x000fe4000001ff00 */
        /* <DEDUP_REMOVED lines=13> */
[----:B------:R-:W-:Y:S01]  /*61e0*/  CS2R R140, SRZ ;  /* 0x00000000008c7805 */ /* 0x000fe2000001ff00 */
[----:B--2---:R-:W-:Y:S04]  /*61f0*/  IMAD.U32 R0, RZ, RZ, UR43 ;  /* 0x0000002bff007e24 */ /* 0x004fe8000f8e00ff */
[----:B------:R-:W-:Y:S01]  /*6200*/  IMAD R7, R0, 0x8, R17 ;  /* 0x0000000800077824 */ /* 0x000fe200078e0211 */
[----:B----4-:R-:W-:Y:S02]  /*6210*/  SHF.L.U32 R9, R3, 0x1f, RZ ;  /* 0x0000001f03097819 */ /* 0x010fe400000006ff */
[----:B---3--:R-:W-:Y:S02]  /*6220*/  @P6 PLOP3.LUT P5, PT, P0, PT, PT, 0x8, 0x80 ;  /* 0x000000000080681c */ /* 0x008fe400007ae170 */
[----:B------:R1:W2:Y:S01]  /*6230*/  SYNCS.PHASECHK.TRANS64.TRYWAIT P4, [R7+URZ+0x70], R9 ;  /* 0x00007009070075a7 */ /* 0x0002a200080811ff */
[----:B------:R-:W-:Y:S10]  /*6240*/  @!P6 BRA `(.L_x_90) ;  /* 0x00000004003ce947 */ /* 0x000ff40003800000 */
[----:B------:R-:W-:Y:S01]  /*6250*/  ISETP.NE.U32.AND P0, PT, RZ, UR50, PT ;  /* 0x00000032ff007c0c */ /* 0x000fe2000bf05070 */
[----:B------:R-:W-:Y:S01]  /*6260*/  BSSY B0, `(.L_x_91) ;  /* 0x000001e000007945 */ /* 0x000fe20003800000 */
[----:B------:R-:W-:Y:S01]  /*6270*/  FSETP.NEU.AND P2, PT, R137, RZ, PT ;  /* 0x000000ff8900720b */ /* 0x000fe20003f4d000 */
[----:B------:R-:W-:Y:S01]  /*6280*/  IMAD.MOV.U32 R143, RZ, RZ, RZ ;  /* 0x000000ffff8f7224 */ /* 0x000fe200078e00ff */
[----:B------:R-:W-:Y:S02]  /*6290*/  ISETP.NE.AND.EX P0, PT, RZ, UR51, PT, P0 ;  /* 0x00000033ff007c0c */ /* 0x000fe4000bf05300 */
[----:B------:R-:W-:Y:S02]  /*62a0*/  LOP3.LUT P1, RZ, R248, 0xff, RZ, 0xc0, !PT ;  /* 0x000000fff8ff7812 */ /* 0x000fe4000782c0ff */
[----:B------:R-:W-:Y:S02]  /*62b0*/  SEL R0, RZ, 0xffffffff, P2 ;  /* 0xffffffffff007807 */ /* 0x000fe40001000000 */
[----:B-1----:R-:W-:Y:S02]  /*62c0*/  SEL R2, RZ, 0xffffffff, P0 ;  /* 0xffffffffff027807 */ /* 0x002fe40000000000 */
[----:B------:R-:W-:Y:S02]  /*62d0*/  R2UR UR4, R249 ;  /* 0x00000000f90472ca */ /* 0x000fe400000e0000 */
[----:B------:R-:W-:Y:S04]  /*62e0*/  @P3 SEL R0, R2, R0, !P1 ;  /* 0x0000000002003207 */ /* 0x000fe80004800000 */
[----:B------:R-:W-:Y:S04]  /*62f0*/  LOP3.LUT R0, R0, 0x1, RZ, 0xc0, !PT ;  /* 0x0000000100007812 */ /* 0x000fe800078ec0ff */
[----:B------:R-:W-:Y:S11]  /*6300*/  ISETP.NE.U32.AND P0, PT, R0, 0x1, PT ;  /* 0x000000010000780c */ /* 0x000ff60003f05070 */
[----:B------:R-:W-:Y:S02]  /*6310*/  @!UPT UIADD3 URZ, UPT, UPT, URZ, URZ, URZ ;  /* 0x000000fffffff290 */ /* 0x000fe4000fffe0ff */
[----:B------:R-:W1:Y:S02]  /*6320*/  @P0 S2R R2, SR_TID.X ;  /* 0x0000000000020919 */ /* 0x000e640000002100 */
[----:B-1----:R-:W-:Y:S01]  /*6330*/  @P0 SHF.R.U32.HI R6, RZ, 0x1, R2 ;  /* 0x00000001ff060819 */ /* 0x002fe20000011602 */
[C---:B------:R-:W-:Y:S02]  /*6340*/  @P0 IMAD.SHL.U32 R3, R2.reuse, 0x8, RZ ;  /* 0x0000000802030824 */ /* 0x040fe400078e00ff */
[C---:B------:R-:W-:Y:S02]  /*6350*/  @P0 IMAD.SHL.U32 R0, R2.reuse, 0x10, RZ ;  /* 0x0000001002000824 */ /* 0x040fe400078e00ff */
[----:B------:R-:W-:Y:S01]  /*6360*/  @P0 IMAD.SHL.U32 R5, R2, 0x2, RZ ;  /* 0x0000000202050824 */ /* 0x000fe200078e00ff */
[----:B------:R-:W-:Y:S02]  /*6370*/  @P0 LOP3.LUT R3, R3, 0x300, RZ, 0xc0, !PT ;  /* 0x0000030003030812 */ /* 0x000fe400078ec0ff */
[----:B------:R-:W-:Y:S02]  /*6380*/  @P0 LOP3.LUT R4, R0, 0x40, RZ, 0xc0, !PT ;  /* 0x0000004000040812 */ /* 0x000fe400078ec0ff */
[----:B------:R-:W-:Y:S02]  /*6390*/  @P0 LOP3.LUT R2, R3, 0x30, R0, 0xf8, !PT ;  /* 0x0000003003020812 */ /* 0x000fe400078ef800 */
[----:B------:R-:W-:Y:S02]  /*63a0*/  @P0 LOP3.LUT R3, R4, 0x8, R6, 0xf8, !PT ;  /* 0x0000000804030812 */ /* 0x000fe400078ef806 */
[----:B------:R-:W-:Y:S02]  /*63b0*/  @P0 LOP3.LUT R2, R2, 0x80, R0, 0xf8, !PT ;  /* 0x0000008002020812 */ /* 0x000fe400078ef800 */
[----:B------:R-:W-:Y:S01]  /*63c0*/  @P0 LOP3.LUT R0, R3, 0x8, R5, 0x78, !PT ;  /* 0x0000000803000812 */ /* 0x000fe200078e7805 */
[----:B------:R-:W-:Y:S03]  /*63d0*/  IMAD.U32 R3, RZ, RZ, UR4 ;  /* 0x00000004ff037e24 */ /* 0x000fe6000f8e00ff */
[----:B------:R-:W-:Y:S05]  /*63e0*/  @P0 LOP3.LUT R0, R2, R0, RZ, 0xfc, !PT ;  /* 0x0000000002000212 */ /* 0x000fea00078efcff */
[----:B------:R-:W-:Y:S01]  /*63f0*/  @P0 IMAD R2, R3, 0x3c00, R0 ;  /* 0x00003c0003020824 */ /* 0x000fe200078e0200 */
[----:B------:R-:W-:Y:S06]  /*6400*/  @!P5 BRA `(.L_x_92) ;  /* 0x00000000000cd947 */ /* 0x000fec0003800000 */
[----:B------:R-:W-:Y:S04]  /*6410*/  SHF.L.U32 R0, R10, 0x1f, RZ ;  /* 0x0000001f0a007819 */ /* 0x000fe800000006ff */
[----:B------:R-:W1:Y:S02]  /*6420*/  SYNCS.PHASECHK.TRANS64.TRYWAIT P1, [R8+URZ+0x20], R0 ;  /* 0x00002000080075a7 */ /* 0x000e6400080211ff */
[----:B-1----:R-:W-:Y:S05]  /*6430*/  @!P1 BRA `(.L_x_93) ;  /* 0x0000004800149947 */ /* 0x002fea0003800000 */
.L_x_92:
[----:B------:R-:W-:Y:S05]  /*6440*/  BSYNC B0 ;  /* 0x0000000000007941 */ /* 0x000fea0003800000 */
.L_x_91:
[----:B------:R-:W-:Y:S01]  /*6450*/  IMAD.MOV.U32 R142, RZ, RZ, RZ ;  /* 0x000000ffff8e7224 */ /* 0x000fe200078e00ff */
        /* <DEDUP_REMOVED lines=27> */
[----:B------:R-:W-:Y:S01]  /*6610*/  IMAD.MOV.U32 R242, RZ, RZ, RZ ;  /* 0x000000fffff27224 */ /* 0x000fe200078e00ff */
[----:B------:R-:W-:Y:S01]  /*6620*/  CS2R R240, SRZ ;  /* 0x0000000000f07805 */ /* 0x000fe2000001ff00 */
[----:B------:R-:W-:Y:S01]  /*6630*/  @P0 IMAD R2, R2, 0x2, R17 ;  /* 0x0000000202020824 */ /* 0x000fe200078e0211 */
[----:B------:R-:W-:Y:S05]  /*6640*/  @P0 WARPSYNC.ALL ;  /* 0x0000000000000948 */ /* 0x000fea0003800000 */
[----:B------:R3:W4:Y:S04]  /*6650*/  @P0 LDSM.16.M88.4 R140, [R2+0x200] ;  /* 0x00020000028c083b */ /* 0x0007280000000200 */
[----:B------:R3:W1:Y:S04]  /*6660*/  @P0 LDSM.16.M88.4 R144, [R2+0xa00] ;  /* 0x000a00000290083b */ /* 0x0006680000000200 */
        /* <DEDUP_REMOVED lines=12> */
[----:B----4-:R3:W1:Y:S02]  /*6730*/  @P0 LDSM.16.M88.4 R240, [R2+0x7200] ;  /* 0x0072000002f0083b */ /* 0x0106640000000200 */
.L_x_90:
[----:B------:R-:W-:Y:S05]  /*6740*/  BSYNC B1 ;  /* 0x0000000000017941 */ /* 0x000fea0003800000 */
.L_x_89:
[----:B------:R-:W4:Y:S01]  /*6750*/  S2R R18, SR_TID.X ;  /* 0x0000000000127919 */ /* 0x000f220000002100 */
[----:B--2---:R-:W-:Y:S05]  /*6760*/  @P4 BRA `(.L_x_94) ;  /* 0x0000000000084947 */ /* 0x004fea0003800000 */
[----:B------:R-:W2:Y:S02]  /*6770*/  SYNCS.PHASECHK.TRANS64.TRYWAIT P0, [R7+URZ+0x70], R9 ;  /* 0x00007009070075a7 */ /* 0x000ea400080011ff */
[----:B--2---:R-:W-:Y:S05]  /*6780*/  @!P0 BRA `(.L_x_95) ;  /* 0x0000004400548947 */ /* 0x004fea0003800000 */
.L_x_94:
[----:B----4-:R-:W-:Y:S01]  /*6790*/  SHF.R.U32.HI R18, RZ, 0x5, R18 ;  /* 0x00000005ff127819 */ /* 0x010fe20000011612 */
[----:B------:R-:W-:Y:S04]  /*67a0*/  ULEA.HI UR4, UR43, UR43, URZ, 0x1 ;  /* 0x0000002b2b047291 */ /* 0x000fe8000f8f08ff */
[----:B------:R-:W-:Y:S02]  /*67b0*/  USHF.R.U32.HI UR5, URZ, 0x1, UR4 ;  /* 0x00000001ff057899 */ /* 0x000fe40008011604 */
[----:B------:R-:W-:Y:S04]  /*67c0*/  ULOP3.LUT UR4, UR4, 0xffe, URZ, 0xc0, !UPT ;  /* 0x00000ffe04047892 */ /* 0x000fe8000f8ec0ff */
[----:B------:R-:W-:Y:S01]  /*67d0*/  UIADD3 UR4, UPT, UPT, -UR4, UR43, URZ ;  /* 0x0000002b04047290 */ /* 0x000fe2000fffe1ff */
[----:B-1-3--:R-:W-:Y:S04]  /*67e0*/  IMAD.U32 R2, RZ, RZ, UR5 ;  /* 0x00000005ff027e24 */ /* 0x00afe8000f8e00ff */
[----:B------:R-:W-:Y:S01]  /*67f0*/  IMAD R2, R2, 0xf0, R16 ;  /* 0x000000f002027824 */ /* 0x000fe200078e0210 */
[----:B------:R-:W-:Y:S05]  /*6800*/  MOV R0, UR4 ;  /* 0x0000000400007c02 */ /* 0x000fea0008000f00 */
[----:B------:R-:W-:Y:S05]  /*6810*/  IMAD R17, R0, 0x100000, R2 ;  /* 0x0010000000117824 */ /* 0x000fea00078e0202 */
[----:B------:R-:W-:Y:S04]  /*6820*/  SHF.R.U32.HI R0, RZ, 0x15, R17 ;  /* 0x00000015ff007819 */ /* 0x000fe80000011611 */
[----:B------:R-:W-:Y:S11]  /*6830*/  LOP3.LUT P0, RZ, R0, 0x3, R18, 0x48, !PT ;  /* 0x0000000300ff7812 */ /* 0x000ff60007804812 */
[----:B------:R-:W-:Y:S02]  /*6840*/  @!UPT UIADD3 URZ, UPT, UPT, URZ, URZ, URZ ;  /* 0x000000fffffff290 */ /* 0x000fe4000fffe0ff */
[----:B------:R-:W-:Y:S05]  /*6850*/  @!P0 BRA `(.L_x_96) ;  /* 0x0000000000408947 */ /* 0x000fea0003800000 */
[----:B------:R-:W1:Y:S01]  /*6860*/  LDCU.64 UR8, c[0x4][0x70] ;  /* 0x01000e00ff0877ac */ /* 0x000e620008000a00 */
[----:B------:R-:W-:Y:S01]  /*6870*/  MOV R3, 0x0 ;  /* 0x0000000000037802 */ /* 0x000fe20000000f00 */
[----:B------:R-:W-:Y:S02]  /*6880*/  HFMA2 R12, -RZ, RZ, 0, 5.9604644775390625e-08 ;  /* 0x00000001ff0c7431 */ /* 0x000fe400000001ff */
[----:B------:R-:W-:Y:S02]  /*6890*/  IMAD.MOV.U32 R8, RZ, RZ, 0x192 ;  /* 0x00000192ff087424 */ /* 0x000fe400078e00ff */
[----:B------:R-:W-:Y:S01]  /*68a0*/  IMAD.MOV.U32 R13, RZ, RZ, RZ ;  /* 0x000000ffff0d7224 */ /* 0x000fe200078e00ff */
[----:B------:R-:W2:Y:S01]  /*68b0*/  LDCU.64 UR6, c[0x4][0x78] ;  /* 0x01000f00ff0677ac */ /* 0x000ea20008000a00 */
[----:B------:R-:W3:Y:S01]  /*68c0*/  LDC.64 R2, c[0x4][R3] ;  /* 0x0100000003027b82 */ /* 0x000ee20000000a00 */
[----:B------:R-:W4:Y:S01]  /*68d0*/  LDCU.64 UR4, c[0x4][0x10] ;  /* 0x01000200ff0477ac */ /* 0x000f220008000a00 */
[----:B-1----:R-:W-:Y:S01]  /*68e0*/  MOV R5, UR9 ;  /* 0x0000000900057c02 */ /* 0x002fe20008000f00 */
[----:B------:R-:W-:Y:S01]  /*68f0*/  IMAD.U32 R4, RZ, RZ, UR8 ;  /* 0x00000008ff047e24 */ /* 0x000fe2000f8e00ff */
[----:B--2---:R-:W-:Y:S01]  /*6900*/  MOV R7, UR7 ;  /* 0x0000000700077c02 */ /* 0x004fe20008000f00 */
[----:B------:R-:W-:Y:S01]  /*6910*/  IMAD.U32 R6, RZ, RZ, UR6 ;  /* 0x00000006ff067e24 */ /* 0x000fe2000f8e00ff */
[----:B----4-:R-:W-:Y:S01]  /*6920*/  MOV R11, UR5 ;  /* 0x00000005000b7c02 */ /* 0x010fe20008000f00 */
[----:B------:R-:W-:Y:S02]  /*6930*/  IMAD.U32 R10, RZ, RZ, UR4 ;  /* 0x00000004ff0a7e24 */ /* 0x000fe4000f8e00ff */
[----:B------:R-:W-:Y:S07]  /*6940*/  LEPC R20, `(.L_x_96) ;  /* 0x000000001014794e */ /* 0x000fee0000000000 */
[----:B---3--:R-:W-:Y:S05]  /*6950*/  CALL.ABS.NOINC R2 ;  /* 0x0000000002007343 */ /* 0x008fea0003c00000 */
.L_x_96:
[----:B------:R-:W-:Y:S05]  /*6960*/  WARPSYNC.ALL ;  /* 0x0000000000007948 */ /* 0x000fea0003800000 */
[C---:B------:R-:W-:Y:S01]  /*6970*/  R2UR UR4, R17.reuse ;  /* 0x00000000110472ca */ /* 0x040fe200000e0000 */
[----:B------:R-:W-:Y:S05]  /*6980*/  VIADD R0, R17, 0x10 ;  /* 0x0000001011007836 */ /* 0x000fea0000000000 */
[----:B------:R-:W-:Y:S04]  /*6990*/  SHF.R.U32.HI R0, RZ, 0x15, R0 ;  /* 0x00000015ff007819 */ /* 0x000fe80000011600 */
[----:B------:R-:W-:Y:S03]  /*69a0*/  LOP3.LUT P0, RZ, R0, 0x3, R18, 0x48, !PT ;  /* 0x0000000300ff7812 */ /* 0x000fe60007804812 */
[----:B------:R-:W1:Y:S10]  /*69b0*/  LDTM.16dp256bit.x2 R128, tmem[UR4] ;  /* 0x00000004008079ee */ /* 0x000e7400080a0000 */
[----:B-1----:R-:W-:Y:S05]  /*69c0*/  @!P0 BRA `(.L_x_97) ;  /* 0x0000000000408947 */ /* 0x002fea0003800000 */
        /* <DEDUP_REMOVED lines=16> */
.L_x_97:
[----:B------:R-:W-:Y:S05]  /*6ad0*/  WARPSYNC.ALL ;  /* 0x0000000000007948 */ /* 0x000fea0003800000 */
[C---:B------:R-:W-:Y:S01]  /*6ae0*/  R2UR UR4, R17.reuse ;  /* 0x00000000110472ca */ /* 0x040fe200000e0000 */
[----:B------:R-:W-:Y:S05]  /*6af0*/  VIADD R0, R17, 0x20 ;  /* 0x0000002011007836 */ /* 0x000fea0000000000 */
[----:B------:R-:W-:Y:S04]  /*6b00*/  SHF.R.U32.HI R0, RZ, 0x15, R0 ;  /* 0x00000015ff007819 */ /* 0x000fe80000011600 */
[----:B------:R-:W-:Y:S03]  /*6b10*/  LOP3.LUT P0, RZ, R0, 0x3, R18, 0x48, !PT ;  /* 0x0000000300ff7812 */ /* 0x000fe60007804812 */
[----:B------:R-:W1:Y:S10]  /*6b20*/  LDTM.16dp256bit.x2 R120, tmem[UR4+0x10] ;  /* 0x00001004007879ee */ /* 0x000e7400080a0000 */
        /* <DEDUP_REMOVED lines=17> */
.L_x_98:
        /* <DEDUP_REMOVED lines=23> */
.L_x_99:
        /* <DEDUP_REMOVED lines=23> */
.L_x_100:
        /* <DEDUP_REMOVED lines=23> */
.L_x_101:
        /* <DEDUP_REMOVED lines=23> */
.L_x_102:
        /* <DEDUP_REMOVED lines=23> */
.L_x_103:
        /* <DEDUP_REMOVED lines=23> */
.L_x_104:
        /* <DEDUP_REMOVED lines=23> */
.L_x_105:
        /* <DEDUP_REMOVED lines=23> */
.L_x_106:
        /* <DEDUP_REMOVED lines=23> */
.L_x_107:
        /* <DEDUP_REMOVED lines=23> */
.L_x_108:
        /* <DEDUP_REMOVED lines=23> */
.L_x_109:
        /* <DEDUP_REMOVED lines=23> */
.L_x_110:
[----:B------:R-:W1:Y:S01]  /*7d80*/  S2R R237, SR_TID.X ;  /* 0x0000000000ed7919 */ /* 0x000e620000002100 */
[----:B------:R-:W-:Y:S05]  /*7d90*/  WARPSYNC.ALL ;  /* 0x0000000000007948 */ /* 0x000fea0003800000 */
[----:B-1----:R-:W-:Y:S02]  /*7da0*/  LOP3.LUT P1, R0, R237, 0x60, RZ, 0xc0, !PT ;  /* 0x00000060ed007812 */ /* 0x002fe4000782c0ff */
[----:B------:R-:W-:Y:S01]  /*7db0*/  R2UR UR4, R17 ;  /* 0x00000000110472ca */ /* 0x000fe200000e0000 */
[----:B------:R-:W1:Y:S01]  /*7dc0*/  S2UR UR77, SR_CgaCtaId ;  /* 0x00000000004d79c3 */ /* 0x000e620000008800 */
[----:B------:R-:W-:Y:S01]  /*7dd0*/  ISETP.NE.AND P0, PT, R0, RZ, PT ;  /* 0x000000ff0000720c */ /* 0x000fe20003f05270 */
[----:B------:R-:W-:Y:S01]  /*7de0*/  FMUL R0, R136, R128 ;  /* 0x0000008088007220 */ /* 0x000fe20000400000 */
[----:B------:R-:W-:Y:S01]  /*7df0*/  SHF.L.U32 R128, R140, 0x10, RZ ;  /* 0x000000108c807819 */ /* 0x000fe200000006ff */
[----:B------:R-:W-:Y:S01]  /*7e00*/  FMUL R2, R136, R129 ;  /* 0x0000008188027220 */ /* 0x000fe20000400000 */
[----:B------:R-:W-:Y:S01]  /*7e10*/  LOP3.LUT R129, R140, 0xffff0000, RZ, 0xc0, !PT ;  /* 0xffff00008c817812 */ /* 0x000fe200078ec0ff */
[----:B------:R-:W-:Y:S01]  /*7e20*/  FMUL R3, R136, R130 ;  /* 0x0000008288037220 */ /* 0x000fe20000400000 */
[----:B------:R-:W-:Y:S01]  /*7e30*/  SHF.L.U32 R130, R141, 0x10, RZ ;  /* 0x000000108d827819 */ /* 0x000fe200000006ff */
[----:B------:R-:W-:Y:S01]  /*7e40*/  FFMA R0, R137, R128, R0 ;  /* 0x0000008089007223 */ /* 0x000fe20000000000 */
[----:B------:R-:W-:Y:S01]  /*7e50*/  SHF.L.U32 R138, R147, 0x10, RZ ;  /* 0x00000010938a7819 */ /* 0x000fe200000006ff */
[----:B------:R-:W-:Y:S01]  /*7e60*/  FFMA R2, R137, R129, R2 ;  /* 0x0000008189027223 */ /* 0x000fe20000000002 */
[----:B------:R-:W-:Y:S01]  /*7e70*/  LOP3.LUT R139, R147, 0xffff0000, RZ, 0xc0, !PT ;  /* 0xffff0000938b7812 */ /* 0x000fe200078ec0ff */
[----:B--2---:R-:W2:Y:S01]  /*7e80*/  LDTM.16dp256bit.x2 R4, tmem[UR4+0xe0] ;  /* 0x0000e004000479ee */ /* 0x004ea200080a0000 */
[----:B------:R-:W-:Y:S01]  /*7e90*/  SHF.L.U32 R140, R148, 0x10, RZ ;  /* 0x00000010948c7819 */ /* 0x000fe200000006ff */
[----:B------:R-:W-:Y:S01]  /*7ea0*/  NOP ;  /* 0x0000000000007918 */ /* 0x000fe20000000000 */
[----:B------:R-:W-:Y:S01]  /*7eb0*/  LOP3.LUT R147, R151, 0xffff0000, RZ, 0xc0, !PT ;  /* 0xffff000097937812 */ /* 0x000fe200078ec0ff */
[----:B------:R-:W-:Y:S01]  /*7ec0*/  FFMA R3, R137, R130, R3 ;  /* 0x0000008289037223 */ /* 0x000fe20000000003 */
[----:B------:R-:W-:Y:S01]  /*7ed0*/  SHF.L.U32 R156, R160, 0x10, RZ ;  /* 0x00000010a09c7819 */ /* 0x000fe200000006ff */
[C---:B------:R-:W-:Y:S01]  /*7ee0*/  FMUL R12, R136.reuse, R131 ;  /* 0x00000083880c7220 */ /* 0x040fe20000400000 */
[----:B------:R-:W-:Y:S01]  /*7ef0*/  LOP3.LUT R131, R141, 0xffff0000, RZ, 0xc0, !PT ;  /* 0xffff00008d837812 */ /* 0x000fe200078ec0ff */
[----:B------:R-:W-:Y:S01]  /*7f00*/  FMUL R13, R136, R132 ;  /* 0x00000084880d7220 */ /* 0x000fe20000400000 */
[----:B------:R-:W-:Y:S01]  /*7f10*/  SHF.L.U32 R132, R142, 0x10, RZ ;  /* 0x000000108e847819 */ /* 0x000fe200000006ff */
[----:B------:R-:W-:Y:S01]  /*7f20*/  FMUL R14, R136, R133 ;  /* 0x00000085880e7220 */ /* 0x000fe20000400000 */
[----:B------:R-:W-:Y:S01]  /*7f30*/  LOP3.LUT R133, R142, 0xffff0000, RZ, 0xc0, !PT ;  /* 0xffff00008e857812 */ /* 0x000fe200078ec0ff */
[C---:B------:R-:W-:Y:S01]  /*7f40*/  FFMA R12, R137.reuse, R131, R12 ;  /* 0x00000083890c7223 */ /* 0x040fe2000000000c */
[----:B------:R-:W-:Y:S01]  /*7f50*/  LOP3.LUT R141, R148, 0xffff0000, RZ, 0xc0, !PT ;  /* 0xffff0000948d7812 */ /* 0x000fe200078ec0ff */
[----:B------:R-:W-:Y:S01]  /*7f60*/  FFMA R13, R137, R132, R13 ;  /* 0x00000084890d7223 */ /* 0x000fe2000000000d */
[----:B------:R-:W-:Y:S01]  /*7f70*/  SHF.L.U32 R142, R149, 0x10, RZ ;  /* 0x00000010958e7819 */ /* 0x000fe200000006ff */
[----:B------:R-:W-:Y:S01]  /*7f80*/  FFMA R14, R137, R133, R14 ;  /* 0x00000085890e7223 */ /* 0x000fe2000000000e */
[----:B------:R-:W-:Y:S01]  /*7f90*/  SHF.L.U32 R148, R152, 0x10, RZ ;  /* 0x0000001098947819 */ /* 0x000fe200000006ff */
[C---:B------:R-:W-:Y:S01]  /*7fa0*/  FMUL R15, R136.reuse, R134 ;  /* 0x00000086880f7220 */ /* 0x040fe20000400000 */
[C---:B------:R-:W-:Y:S01]  /*7fb0*/  SHF.L.U32 R134, R143.reuse, 0x10, RZ ;  /* 0x000000108f867819 */ /* 0x040fe200000006ff */
[C---:B------:R-:W-:Y:S01]  /*7fc0*/  FMUL R17, R136.reuse, R135 ;  /* 0x0000008788117220 */ /* 0x040fe20000400000 */
[----:B------:R-:W-:Y:S01]  /*7fd0*/  LOP3.LUT R135, R143, 0xffff0000, RZ, 0xc0, !PT ;  /* 0xffff00008f877812 */ /* 0x000fe200078ec0ff */
[----:B------:R-:W-:Y:S01]  /*7fe0*/  FMUL R20, R136, R122 ;  /* 0x0000007a88147220 */ /* 0x000fe20000400000 */
[----:B------:R-:W-:Y:S01]  /*7ff0*/  SHF.L.U32 R122, R144, 0x10, RZ ;  /* 0x00000010907a7819 */ /* 0x000fe200000006ff */
[----:B------:R-:W-:Y:S01]  /*8000*/  FFMA R15, R137, R134, R15 ;  /* 0x00000086890f7223 */ /* 0x000fe2000000000f */
[----:B------:R-:W-:Y:S01]  /*8010*/  LOP3.LUT R143, R149, 0xffff0000, RZ, 0xc0, !PT ;  /* 0xffff0000958f7812 */ /* 0x000fe200078ec0ff */
[----:B------:R-:W-:Y:S01]  /*8020*/  FFMA R17, R137, R135, R17 ;  /* 0x0000008789117223 */ /* 0x000fe20000000011 */
[----:B------:R-:W-:Y:S01]  /*8030*/  LOP3.LUT R149, R152, 0xffff0000, RZ, 0xc0, !PT ;  /* 0xffff000098957812 */ /* 0x000fe200078ec0ff */
[----:B------:R-:W-:Y:S01]  /*8040*/  FMUL R21, R136, R123 ;  /* 0x0000007b88157220 */ /* 0x000fe20000400000 */
[----:B------:R-:W-:Y:S01]  /*8050*/  LOP3.LUT R123, R144, 0xffff0000, RZ, 0xc0, !PT ;  /* 0xffff0000907b7812 */ /* 0x000fe200078ec0ff */
[----:B------:R-:W-:Y:S01]  /*8060*/  FMUL R18, R136, R120 ;  /* 0x0000007888127220 */ /* 0x000fe20000400000 */
[----:B------:R-:W-:Y:S01]  /*8070*/  SHF.L.U32 R144, R150, 0x10, RZ ;  /* 0x0000001096907819 */ /* 0x000fe200000006ff */
[----:B------:R-:W-:Y:S01]  /*8080*/  FMUL R22, R136, R124 ;  /* 0x0000007c88167220 */ /* 0x000fe20000400000 */
[----:B------:R-:W-:Y:S01]  /*8090*/  SHF.L.U32 R124, R145, 0x10, RZ ;  /* 0x00000010917c7819 */ /* 0x000fe200000006ff */
[----:B------:R-:W-:Y:S01]  /*80a0*/  FFMA R18, R137, R122, R18 ;  /* 0x0000007a89127223 */ /* 0x000fe20000000012 */
[----:B------:R-:W-:Y:S01]  /*80b0*/  SHF.L.U32 R152, R154, 0x10, RZ ;  /* 0x000000109a987819 */ /* 0x000fe200000006ff */
[----:B------:R-:W-:Y:S01]  /*80c0*/  FMUL R19, R136, R121 ;  /* 0x0000007988137220 */ /* 0x000fe20000400000 */
[----:B------:R-:W-:Y:S01]  /*80d0*/  LOP3.LUT R157, R160, 0xffff0000, RZ, 0xc0, !PT ;  /* 0xffff0000a09d7812 */ /* 0x000fe200078ec0ff */
        /* <DEDUP_REMOVED lines=8> */
[----:B------:R-:W-:Y:S01]  /*8160*/  FMUL R120, R136, R126 ;  /* 0x0000007e88787220 */ /* 0x000fe20000400000 */
[----:B------:R-:W-:Y:S01]  /*8170*/  SHF.L.U32 R126, R146, 0x10, RZ ;  /* 0x00000010927e7819 */ /* 0x000fe200000006ff */
[----:B------:R-:W-:Y:S01]  /*8180*/  FMUL R121, R136, R127 ;  /* 0x0000007f88797220 */ /* 0x000fe20000400000 */
[----:B------:R-:W-:Y:S01]  /*8190*/  LOP3.LUT R127, R146, 0xffff0000, RZ, 0xc0, !PT ;  /* 0xffff0000927f7812 */ /* 0x000fe200078ec0ff */
[----:B------:R-:W-:Y:S01]  /*81a0*/  FMUL R112, R136, R112 ;  /* 0x0000007088707220 */ /* 0x000fe20000400000 */
[----:B------:R-:W-:Y:S01]  /*81b0*/  SHF.L.U32 R146, R151, 0x10, RZ ;  /* 0x0000001097927819 */ /* 0x000fe200000006ff */
[----:B------:R-:W-:Y:S01]  /*81c0*/  FFMA R22, R137, R126, R22 ;  /* 0x0000007e89167223 */ /* 0x000fe20000000016 */
[----:B------:R-:W-:Y:S01]  /*81d0*/  LOP3.LUT R151, R153, 0xffff0000, RZ, 0xc0, !PT ;  /* 0xffff000099977812 */ /* 0x000fe200078ec0ff */
[C---:B------:R-:W-:Y:S01]  /*81e0*/  FFMA R23, R137.reuse, R127, R23 ;  /* 0x0000007f89177223 */ /* 0x040fe20000000017 */
[----:B------:R-:W-:Y:S01]  /*81f0*/  LOP3.LUT R153, R154, 0xffff0000, RZ, 0xc0, !PT ;  /* 0xffff00009a997812 */ /* 0x000fe200078ec0ff */
[----:B------:R-:W-:Y:S01]  /*8200*/  FFMA R120, R137, R138, R120 ;  /* 0x0000008a89787223 */ /* 0x000fe20000000078 */
[----:B------:R-:W-:Y:S01]  /*8210*/  SHF.L.U32 R154, R155, 0x10, RZ ;  /* 0x000000109b9a7819 */ /* 0x000fe200000006ff */
[----:B------:R-:W-:Y:S01]  /*8220*/  FFMA R121, R137, R139, R121 ;  /* 0x0000008b89797223 */ /* 0x000fe20000000079 */
[----:B------:R-:W-:Y:S01]  /*8230*/  LOP3.LUT R155, R155, 0xffff0000, RZ, 0xc0, !PT ;  /* 0xffff00009b9b7812 */ /* 0x000fe200078ec0ff */
[----:B------:R-:W-:Y:S01]  /*8240*/  FFMA R112, R137, R140, R112 ;  /* 0x0000008c89707223 */ /* 0x000fe20000000070 */
[----:B------:R-:W-:Y:S01]  /*8250*/  LOP3.LUT R159, R161, 0xffff0000, RZ, 0xc0, !PT ;  /* 0xffff0000a19f7812 */ /* 0x000fe200078ec0ff */
[----:B------:R-:W-:Y:S01]  /*8260*/  FMUL R113, R136, R113 ;  /* 0x0000007188717220 */ /* 0x000fe20000400000 */
[----:B------:R-:W-:Y:S01]  /*8270*/  SHF.L.U32 R160, R162, 0x10, RZ ;  /* 0x00000010a2a07819 */ /* 0x000fe200000006ff */
[----:B------:R-:W-:Y:S01]  /*8280*/  FMUL R114, R136, R114 ;  /* 0x0000007288727220 */ /* 0x000fe20000400000 */
[----:B------:R-:W-:Y:S01]  /*8290*/  LOP3.LUT R161, R162, 0xffff0000, RZ, 0xc0, !PT ;  /* 0xffff0000a2a17812 */ /* 0x000fe200078ec0ff */
[----:B------:R-:W-:Y:S01]  /*82a0*/  FFMA R113, R137, R141, R113 ;  /* 0x0000008d89717223 */ /* 0x000fe20000000071 */
[----:B------:R-:W-:Y:S01]  /*82b0*/  SHF.L.U32 R162, R163, 0x10, RZ ;  /* 0x00000010a3a27819 */ /* 0x000fe200000006ff */
        /* <DEDUP_REMOVED lines=13> */
[----:B------:R-:W-:Y:S01]  /*8390*/  SHF.L.U32 R236, R237, 0x3, RZ ;  /* 0x00000003edec7819 */ /* 0x000fe200000006ff */
[C---:B------:R-:W-:Y:S01]  /*83a0*/  FFMA R117, R137.reuse, R145, R117 ;  /* 0x0000009189757223 */ /* 0x040fe20000000075 */
[----:B------:R-:W-:Y:S01]  /*83b0*/  LOP3.LUT R169, R170, 0xffff0000, RZ, 0xc0, !PT ;  /* 0xffff0000aaa97812 */ /* 0x000fe200078ec0ff */
[----:B------:R-:W-:Y:S01]  /*83c0*/  FFMA R118, R137, R146, R118 ;  /* 0x0000009289767223 */ /* 0x000fe20000000076 */
[C---:B------:R-:W-:Y:S01]  /*83d0*/  SHF.L.U32 R170, R171.reuse, 0x10, RZ ;  /* 0x00000010abaa7819 */ /* 0x040fe200000006ff */
[C---:B------:R-:W-:Y:S01]  /*83e0*/  FMUL R119, R136.reuse, R119 ;  /* 0x0000007788777220 */ /* 0x040fe20000400000 */
[----:B------:R-:W-:Y:S01]  /*83f0*/  LOP3.LUT R171, R171, 0xffff0000, RZ, 0xc0, !PT ;  /* 0xffff0000abab7812 */ /* 0x000fe200078ec0ff */
[----:B------:R-:W-:Y:S01]  /*8400*/  FMUL R104, R136, R104 ;  /* 0x0000006888687220 */ /* 0x000fe20000400000 */
[----:B------:R-:W-:Y:S01]  /*8410*/  SHF.L.U32 R245, R237, 0x4, RZ ;  /* 0x00000004edf57819 */ /* 0x000fe200000006ff */
[C---:B------:R-:W-:Y:S01]  /*8420*/  FFMA R119, R137.reuse, R147, R119 ;  /* 0x0000009389777223 */ /* 0x040fe20000000077 */
[----:B------:R-:W-:Y:S01]  /*8430*/  SHF.L.U32 R172, R176, 0x10, RZ ;  /* 0x00000010b0ac7819 */ /* 0x000fe200000006ff */
[----:B------:R-:W-:Y:S01]  /*8440*/  FFMA R104, R137, R148, R104 ;  /* 0x0000009489687223 */ /* 0x000fe20000000068 */
[----:B------:R-:W-:Y:S01]  /*8450*/  LOP3.LUT R236, R236, 0x300, RZ, 0xc0, !PT ;  /* 0x00000300ecec7812 */ /* 0x000fe200078ec0ff */
[----:B------:R-:W-:Y:S01]  /*8460*/  FMUL R105, R136, R105 ;  /* 0x0000006988697220 */ /* 0x000fe20000400000 */
[----:B------:R-:W-:Y:S01]  /*8470*/  LOP3.LUT R173, R176, 0xffff0000, RZ, 0xc0, !PT ;  /* 0xffff0000b0ad7812 */ /* 0x000fe200078ec0ff */
[C---:B------:R-:W-:Y:S01]  /*8480*/  FMUL R106, R136.reuse, R106 ;  /* 0x0000006a886a7220 */ /* 0x040fe20000400000 */
[----:B------:R-:W-:Y:S01]  /*8490*/  R2UR UR5, R249 ;  /* 0x00000000f90572ca */ /* 0x000fe200000e0000 */
[----:B------:R-:W-:Y:S01]  /*84a0*/  FFMA R105, R137, R149, R105 ;  /* 0x0000009589697223 */ /* 0x000fe20000000069 */
[----:B------:R-:W-:Y:S01]  /*84b0*/  SHF.L.U32 R174, R177, 0x10, RZ ;  /* 0x00000010b1ae7819 */ /* 0x000fe200000006ff */
[----:B------:R-:W-:Y:S01]  /*84c0*/  FFMA R106, R137, R150, R106 ;  /* 0x00000096896a7223 */ /* 0x000fe2000000006a */
[----:B------:R-:W-:Y:S01]  /*84d0*/  LOP3.LUT R175, R177, 0xffff0000, RZ, 0xc0, !PT ;  /* 0xffff0000b1af7812 */ /* 0x000fe200078ec0ff */
[C---:B------:R-:W-:Y:S01]  /*84e0*/  FMUL R107, R136.reuse, R107 ;  /* 0x0000006b886b7220 */ /* 0x040fe20000400000 */
[----:B------:R-:W-:Y:S01]  /*84f0*/  SHF.R.U32.HI R238, RZ, 0x1, R237 ;  /* 0x00000001ffee7819 */ /* 0x000fe200000116ed */
[----:B------:R-:W-:Y:S01]  /*8500*/  FMUL R108, R136, R108 ;  /* 0x0000006c886c7220 */ /* 0x000fe20000400000 */
[----:B------:R-:W-:Y:S01]  /*8510*/  LOP3.LUT R244, R245, 0x40, RZ, 0xc0, !PT ;  /* 0x00000040f5f47812 */ /* 0x000fe200078ec0ff */
[C---:B------:R-:W-:Y:S01]  /*8520*/  FFMA R107, R137.reuse, R151, R107 ;  /* 0x00000097896b7223 */ /* 0x040fe2000000006b */
[----:B------:R-:W-:Y:S01]  /*8530*/  SHF.L.U32 R176, R178, 0x10, RZ ;  /* 0x00000010b2b07819 */ /* 0x000fe200000006ff */
[----:B------:R-:W-:Y:S01]  /*8540*/  FFMA R108, R137, R152, R108 ;  /* 0x00000098896c7223 */ /* 0x000fe2000000006c */
[----:B------:R-:W-:Y:S01]  /*8550*/  LOP3.LUT R236, R236, 0x30, R245, 0xf8, !PT ;  /* 0x00000030ecec7812 */ /* 0x000fe200078ef8f5 */
[----:B------:R-:W-:Y:S01]  /*8560*/  FMUL R109, R136, R109 ;  /* 0x0000006d886d7220 */ /* 0x000fe20000400000 */
[----:B------:R-:W-:Y:S01]  /*8570*/  LOP3.LUT R177, R178, 0xffff0000, RZ, 0xc0, !PT ;  /* 0xffff0000b2b17812 */ /* 0x000fe200078ec0ff */
[----:B------:R-:W-:Y:S01]  /*8580*/  FMUL R110, R136, R110 ;  /* 0x0000006e886e7220 */ /* 0x000fe20000400000 */
[----:B------:R-:W-:Y:S01]  /*8590*/  SHF.L.U32 R178, R179, 0x10, RZ ;  /* 0x00000010b3b27819 */ /* 0x000fe200000006ff */
[----:B------:R-:W-:Y:S01]  /*85a0*/  FFMA R109, R137, R153, R109 ;  /* 0x00000099896d7223 */ /* 0x000fe2000000006d */
[----:B------:R-:W-:Y:S01]  /*85b0*/  LOP3.LUT R179, R179, 0xffff0000, RZ, 0xc0, !PT ;  /* 0xffff0000b3b37812 */ /* 0x000fe200078ec0ff */
[----:B------:R-:W-:Y:S01]  /*85c0*/  FFMA R110, R137, R154, R110 ;  /* 0x0000009a896e7223 */ /* 0x000fe2000000006e */
[----:B------:R-:W-:Y:S01]  /*85d0*/  LOP3.LUT R244, R244, 0x8, R238, 0xf8, !PT ;  /* 0x00000008f4f47812 */ /* 0x000fe200078ef8ee */
[C---:B------:R-:W-:Y:S01]  /*85e0*/  FMUL R111, R136.reuse, R111 ;  /* 0x0000006f886f7220 */ /* 0x040fe20000400000 */
[----:B------:R-:W-:Y:S01]  /*85f0*/  SHF.L.U32 R246, R237, 0x1, RZ ;  /* 0x00000001edf67819 */ /* 0x000fe200000006ff */
[----:B------:R-:W-:Y:S01]  /*8600*/  FMUL R96, R136, R96 ;  /* 0x0000006088607220 */ /* 0x000fe20000400000 */
[----:B------:R-:W-:Y:S01]  /*8610*/  SHF.L.U32 R180, R184, 0x10, RZ ;  /* 0x00000010b8b47819 */ /* 0x000fe200000006ff */
[C---:B------:R-:W-:Y:S01]  /*8620*/  FFMA R111, R137.reuse, R155, R111 ;  /* 0x0000009b896f7223 */ /* 0x040fe2000000006f */
[----:B------:R-:W-:Y:S01]  /*8630*/  LOP3.LUT R245, R236, 0x80, R245, 0xf8, !PT ;  /* 0x00000080ecf57812 */ /* 0x000fe200078ef8f5 */
[C---:B------:R-:W-:Y:S01]  /*8640*/  FFMA R96, R137.reuse, R156, R96 ;  /* 0x0000009c89607223 */ /* 0x040fe20000000060 */
        /* <DEDUP_REMOVED lines=9> */
[C---:B------:R-:W-:Y:S01]  /*86e0*/  FMUL R99, R136.reuse, R99 ;  /* 0x0000006388637220 */ /* 0x040fe20000400000 */
[----:B------:R-:W-:Y:S01]  /*86f0*/  SHF.L.U32 R182, R185, 0x10, RZ ;  /* 0x00000010b9b67819 */ /* 0x000fe200000006ff */
[C---:B------:R-:W-:Y:S01]  /*8700*/  FMUL R100, R136.reuse, R100 ;  /* 0x0000006488647220 */ /* 0x040fe20000400000 */
[----:B------:R-:W-:Y:S01]  /*8710*/  SHF.L.U32 R240, R243, 0x10, RZ ;  /* 0x00000010f3f07819 */ /* 0x000fe200000006ff */
[----:B------:R-:W-:Y:S01]  /*8720*/  FFMA R99, R137, R159, R99 ;  /* 0x0000009f89637223 */ /* 0x000fe20000000063 */
[----:B------:R-:W-:Y:S01]  /*8730*/  LOP3.LUT R241, R243, 0xffff0000, RZ, 0xc0, !PT ;  /* 0xffff0000f3f17812 */ /* 0x000fe200078ec0ff */
[----:B------:R-:W-:Y:S01]  /*8740*/  FFMA R100, R137, R160, R100 ;  /* 0x000000a089647223 */ /* 0x000fe20000000064 */
[----:B------:R-:W-:Y:S01]  /*8750*/  LOP3.LUT R183, R185, 0xffff0000, RZ, 0xc0, !PT ;  /* 0xffff0000b9b77812 */ /* 0x000fe200078ec0ff */
[----:B------:R-:W-:Y:S01]  /*8760*/  FMUL R101, R136, R101 ;  /* 0x0000006588657220 */ /* 0x000fe20000400000 */
[----:B------:R-:W-:Y:S01]  /*8770*/  LOP3.LUT R243, R244, 0x8, R246, 0x78, !PT ;  /* 0x00000008f4f37812 */ /* 0x000fe200078e78f6 */
[----:B------:R-:W-:Y:S01]  /*8780*/  FMUL R102, R136, R102 ;  /* 0x0000006688667220 */ /* 0x000fe20000400000 */
[C---:B------:R-:W-:Y:S01]  /*8790*/  SHF.L.U32 R184, R186.reuse, 0x10, RZ ;  /* 0x00000010bab87819 */ /* 0x040fe200000006ff */
[C---:B------:R-:W-:Y:S01]  /*87a0*/  FFMA R101, R137.reuse, R161, R101 ;  /* 0x000000a189657223 */ /* 0x040fe20000000065 */
[----:B------:R-:W-:Y:S01]  /*87b0*/  LOP3.LUT R185, R186, 0xffff0000, RZ, 0xc0, !PT ;  /* 0xffff0000bab97812 */ /* 0x000fe200078ec0ff */
[----:B------:R-:W-:Y:S01]  /*87c0*/  FFMA R102, R137, R162, R102 ;  /* 0x000000a289667223 */ /* 0x000fe20000000066 */
[----:B------:R-:W-:Y:S01]  /*87d0*/  SHF.L.U32 R186, R187, 0x10, RZ ;  /* 0x00000010bbba7819 */ /* 0x000fe200000006ff */
[----:B------:R-:W-:Y:S01]  /*87e0*/  FMUL R103, R136, R103 ;  /* 0x0000006788677220 */ /* 0x000fe20000400000 */
[----:B------:R-:W-:Y:S01]  /*87f0*/  SHF.L.U32 R238, R242, 0x10, RZ ;  /* 0x00000010f2ee7819 */ /* 0x000fe200000006ff */
[----:B------:R-:W-:Y:S01]  /*8800*/  FMUL R88, R136, R88 ;  /* 0x0000005888587220 */ /* 0x000fe20000400000 */
[----:B------:R-:W-:Y:S01]  /*8810*/  LOP3.LUT R239, R242, 0xffff0000, RZ, 0xc0, !PT ;  /* 0xffff0000f2ef7812 */ /* 0x000fe200078ec0ff */
[----:B------:R-:W-:Y:S01]  /*8820*/  FFMA R103, R137, R163, R103 ;  /* 0x000000a389677223 */ /* 0x000fe20000000067 */
[----:B------:R-:W-:Y:S01]  /*8830*/  LOP3.LUT R187, R187, 0xffff0000, RZ, 0xc0, !PT ;  /* 0xffff0000bbbb7812 */ /* 0x000fe200078ec0ff */
[----:B------:R-:W-:Y:S01]  /*8840*/  FFMA R88, R137, R164, R88 ;  /* 0x000000a489587223 */ /* 0x000fe20000000058 */
[----:B------:R-:W-:Y:S01]  /*8850*/  LOP3.LUT R243, R245, R243, RZ, 0xfc, !PT ;  /* 0x000000f3f5f37212 */ /* 0x000fe200078efcff */
[C---:B------:R-:W-:Y:S01]  /*8860*/  FMUL R89, R136.reuse, R89 ;  /* 0x0000005988597220 */ /* 0x040fe20000400000 */
[----:B------:R-:W-:Y:S01]  /*8870*/  MOV R242, UR5 ;  /* 0x0000000500f27c02 */ /* 0x000fe20008000f00 */
[----:B------:R-:W-:Y:S01]  /*8880*/  FMUL R90, R136, R90 ;  /* 0x0000005a885a7220 */ /* 0x000fe20000400000 */
[C---:B------:R-:W-:Y:S01]  /*8890*/  SHF.L.U32 R188, R192.reuse, 0x10, RZ ;  /* 0x00000010c0bc7819 */ /* 0x040fe200000006ff */
[C---:B------:R-:W-:Y:S01]  /*88a0*/  FFMA R89, R137.reuse, R165, R89 ;  /* 0x000000a589597223 */ /* 0x040fe20000000059 */
[----:B------:R-:W-:Y:S01]  /*88b0*/  LOP3.LUT R189, R192, 0xffff0000, RZ, 0xc0, !PT ;  /* 0xffff0000c0bd7812 */ /* 0x000fe200078ec0ff */
[----:B------:R-:W-:Y:S01]  /*88c0*/  FFMA R90, R137, R166, R90 ;  /* 0x000000a6895a7223 */ /* 0x000fe2000000005a */
[C---:B------:R-:W-:Y:S01]  /*88d0*/  SHF.L.U32 R190, R193.reuse, 0x10, RZ ;  /* 0x00000010c1be7819 */ /* 0x040fe200000006ff */
[----:B------:R-:W-:Y:S01]  /*88e0*/  IMAD R243, R242, 0x3c00, R243 ;  /* 0x00003c00f2f37824 */ /* 0x000fe200078e02f3 */
        /* <DEDUP_REMOVED lines=12> */
[----:B------:R-:W-:Y:S01]  /*89b0*/  F2FP.BF16.F32.PACK_AB R244, R2, R0 ;  /* 0x0000000002f4723e */ /* 0x000fe200000010ff */
[C---:B------:R-:W-:Y:S01]  /*89c0*/  FFMA R93, R137.reuse, R169, R93 ;  /* 0x000000a9895d7223 */ /* 0x040fe2000000005d */
[----:B------:R-:W-:Y:S01]  /*89d0*/  LOP3.LUT R197, R200, 0xffff0000, RZ, 0xc0, !PT ;  /* 0xffff0000c8c57812 */ /* 0x000fe200078ec0ff */
[----:B------:R-:W-:Y:S01]  /*89e0*/  FFMA R94, R137, R170, R94 ;  /* 0x000000aa895e7223 */ /* 0x000fe2000000005e */
[----:B------:R-:W-:Y:S01]  /*89f0*/  F2FP.BF16.F32.PACK_AB R245, R12, R3 ;  /* 0x000000030cf5723e */ /* 0x000fe200000010ff */
[----:B------:R-:W-:Y:S01]  /*8a00*/  FMUL R95, R136, R95 ;  /* 0x0000005f885f7220 */ /* 0x000fe20000400000 */
[----:B------:R-:W-:Y:S01]  /*8a10*/  F2FP.BF16.F32.PACK_AB R246, R14, R13 ;  /* 0x0000000d0ef6723e */ /* 0x000fe200000010ff */
[C---:B------:R-:W-:Y:S01]  /*8a20*/  FMUL R80, R136.reuse, R80 ;  /* 0x0000005088507220 */ /* 0x040fe20000400000 */
[----:B------:R-:W-:Y:S01]  /*8a30*/  F2FP.BF16.F32.PACK_AB R247, R17, R15 ;  /* 0x0000000f11f7723e */ /* 0x000fe200000010ff */
        /* <DEDUP_REMOVED lines=9> */
[----:B------:R-:W-:Y:S01]  /*8ad0*/  F2FP.BF16.F32.PACK_AB R12, R19, R18 ;  /* 0x00000012130c723e */ /* 0x000fe200000010ff */
[----:B------:R-:W-:Y:S01]  /*8ae0*/  FFMA R82, R137, R174, R82 ;  /* 0x000000ae89527223 */ /* 0x000fe20000000052 */
[----:B------:R-:W-:Y:S01]  /*8af0*/  F2FP.BF16.F32.PACK_AB R13, R21, R20 ;  /* 0x00000014150d723e */ /* 0x000fe200000010ff */
[C---:B------:R-:W-:Y:S01]  /*8b00*/  FMUL R83, R136.reuse, R83 ;  /* 0x0000005388537220 */ /* 0x040fe20000400000 */
[----:B------:R-:W-:Y:S01]  /*8b10*/  F2FP.BF16.F32.PACK_AB R14, R23, R22 ;  /* 0x00000016170e723e */ /* 0x000fe200000010ff */
[C---:B------:R-:W-:Y:S01]  /*8b20*/  FMUL R84, R136.reuse, R84 ;  /* 0x0000005488547220 */ /* 0x040fe20000400000 */
[----:B------:R-:W-:Y:S01]  /*8b30*/  F2FP.BF16.F32.PACK_AB R15, R121, R120 ;  /* 0x00000078790f723e */ /* 0x000fe200000010ff */
[----:B------:R-:W-:Y:S01]  /*8b40*/  FFMA R83, R137, R175, R83 ;  /* 0x000000af89537223 */ /* 0x000fe20000000053 */
[----:B------:R-:W-:Y:S01]  /*8b50*/  SHF.L.U32 R202, R203, 0x10, RZ ;  /* 0x00000010cbca7819 */ /* 0x000fe200000006ff */
[----:B------:R-:W-:Y:S01]  /*8b60*/  FFMA R84, R137, R176, R84 ;  /* 0x000000b089547223 */ /* 0x000fe20000000054 */
[----:B------:R-:W-:Y:S01]  /*8b70*/  LOP3.LUT R203, R203, 0xffff0000, RZ, 0xc0, !PT ;  /* 0xffff0000cbcb7812 */ /* 0x000fe200078ec0ff */
[C---:B------:R-:W-:Y:S01]  /*8b80*/  FMUL R85, R136.reuse, R85 ;  /* 0x0000005588557220 */ /* 0x040fe20000400000 */
[----:B------:R-:W-:Y:S01]  /*8b90*/  F2FP.BF16.F32.PACK_AB R112, R113, R112 ;  /* 0x000000707170723e */ /* 0x000fe200000010ff */
[----:B------:R-:W-:Y:S01]  /*8ba0*/  FMUL R86, R136, R86 ;  /* 0x0000005688567220 */ /* 0x000fe20000400000 */
[C---:B------:R-:W-:Y:S01]  /*8bb0*/  SHF.L.U32 R204, R208.reuse, 0x10, RZ ;  /* 0x00000010d0cc7819 */ /* 0x040fe200000006ff */
[----:B------:R-:W-:Y:S01]  /*8bc0*/  FFMA R85, R137, R177, R85 ;  /* 0x000000b189557223 */ /* 0x000fe20000000055 */
[----:B------:R-:W-:Y:S01]  /*8bd0*/  F2FP.BF16.F32.PACK_AB R113, R115, R114 ;  /* 0x000000727371723e */ /* 0x000fe200000010ff */
[----:B------:R-:W-:Y:S01]  /*8be0*/  FFMA R86, R137, R178, R86 ;  /* 0x000000b289567223 */ /* 0x000fe20000000056 */
[----:B------:R-:W-:Y:S01]  /*8bf0*/  LOP3.LUT R205, R208, 0xffff0000, RZ, 0xc0, !PT ;  /* 0xffff0000d0cd7812 */ /* 0x000fe200078ec0ff */
        /* <DEDUP_REMOVED lines=34> */
[----:B------:R-:W-:Y:S01]  /*8e20*/  UMOV UR4, 0x400 ;  /* 0x0000040000047882 */ /* 0x000fe20000000000 */
[----:B------:R-:W-:Y:S01]  /*8e30*/  F2FP.BF16.F32.PACK_AB R99, R103, R102 ;  /* 0x000000666763723e */ /* 0x000fe200000010ff */
[----:B-1----:R-:W-:Y:S01]  /*8e40*/  ULEA UR4, UR77, UR4, 0x18 ;  /* 0x000000044d047291 */ /* 0x002fe2000f8ec0ff */
[----:B------:R-:W-:Y:S01]  /*8e50*/  SHF.L.U32 R214, R217, 0x10, RZ ;  /* 0x00000010d9d67819 */ /* 0x000fe200000006ff */
[----:B------:R-:W-:Y:S01]  /*8e60*/  FFMA R79, R137, R187, R79 ;  /* 0x000000bb894f7223 */ /* 0x000fe2000000004f */
[----:B------:R-:W-:Y:S01]  /*8e70*/  LOP3.LUT R215, R217, 0xffff0000, RZ, 0xc0, !PT ;  /* 0xffff0000d9d77812 */ /* 0x000fe200078ec0ff */
[----:B------:R-:W-:Y:S01]  /*8e80*/  ULEA UR4, UR43, UR4, 0x3 ;  /* 0x000000042b047291 */ /* 0x000fe2000f8e18ff */
[----:B------:R-:W-:Y:S01]  /*8e90*/  F2FP.BF16.F32.PACK_AB R88, R89, R88 ;  /* 0x000000585958723e */ /* 0x000fe200000010ff */
[----:B------:R-:W-:Y:S01]  /*8ea0*/  FMUL R64, R136, R64 ;  /* 0x0000004088407220 */ /* 0x000fe20000400000 */
[C---:B------:R-:W-:Y:S01]  /*8eb0*/  SHF.L.U32 R216, R218.reuse, 0x10, RZ ;  /* 0x00000010dad87819 */ /* 0x040fe200000006ff */
[----:B------:R-:W-:Y:S01]  /*8ec0*/  UIADD3 UR4, UPT, UPT, UR4, 0x90, URZ ;  /* 0x0000009004047890 */ /* 0x000fe2000fffe0ff */
[----:B------:R-:W-:Y:S01]  /*8ed0*/  F2FP.BF16.F32.PACK_AB R89, R91, R90 ;  /* 0x0000005a5b59723e */ /* 0x000fe200000010ff */
[----:B------:R-:W-:Y:S01]  /*8ee0*/  UMOV UR76, 0x400 ;  /* 0x00000400004c7882 */ /* 0x000fe20000000000 */
[----:B------:R-:W-:Y:S01]  /*8ef0*/  LOP3.LUT R217, R218, 0xffff0000, RZ, 0xc0, !PT ;  /* 0xffff0000dad97812 */ /* 0x000fe200078ec0ff */
[C---:B------:R-:W-:Y:S01]  /*8f00*/  FMUL R65, R136.reuse, R65 ;  /* 0x0000004188417220 */ /* 0x040fe20000400000 */
[----:B------:R-:W-:Y:S01]  /*8f10*/  F2FP.BF16.F32.PACK_AB R90, R93, R92 ;  /* 0x0000005c5d5a723e */ /* 0x000fe200000010ff */
[----:B------:R-:W-:Y:S01]  /*8f20*/  ULEA UR76, UR77, UR76, 0x18 ;  /* 0x0000004c4d4c7291 */ /* 0x000fe2000f8ec0ff */
[----:B------:R-:W-:Y:S01]  /*8f30*/  F2FP.BF16.F32.PACK_AB R91, R95, R94 ;  /* 0x0000005e5f5b723e */ /* 0x000fe200000010ff */
[C---:B------:R-:W-:Y:S01]  /*8f40*/  FMUL R66, R136.reuse, R66 ;  /* 0x0000004288427220 */ /* 0x040fe20000400000 */
[C---:B------:R-:W-:Y:S01]  /*8f50*/  SHF.L.U32 R218, R219.reuse, 0x10, RZ ;  /* 0x00000010dbda7819 */ /* 0x040fe200000006ff */
[C---:B------:R-:W-:Y:S01]  /*8f60*/  FMUL R67, R136.reuse, R67 ;  /* 0x0000004388437220 */ /* 0x040fe20000400000 */
[----:B------:R-:W-:Y:S01]  /*8f70*/  LOP3.LUT R219, R219, 0xffff0000, RZ, 0xc0, !PT ;  /* 0xffff0000dbdb7812 */ /* 0x000fe200078ec0ff */
[----:B------:R-:W-:Y:S01]  /*8f80*/  UPRMT UR4, UR77, 0x654, UR4 ;  /* 0x000006544d047896 */ /* 0x000fe20008000004 */
[----:B------:R-:W-:Y:S01]  /*8f90*/  LEA R0, R243, UR76, 0x1 ;  /* 0x0000004cf3007c11 */ /* 0x000fe2000f8e08ff */
[----:B------:R-:W-:Y:S01]  /*8fa0*/  FFMA R64, R137, R188, R64 ;  /* 0x000000bc89407223 */ /* 0x000fe20000000040 */
[----:B------:R-:W-:Y:S01]  /*8fb0*/  F2FP.BF16.F32.PACK_AB R80, R81, R80 ;  /* 0x000000505150723e */ /* 0x000fe200000010ff */
[----:B------:R-:W-:Y:S01]  /*8fc0*/  FFMA R65, R137, R189, R65 ;  /* 0x000000bd89417223 */ /* 0x000fe20000000041 */
[----:B------:R-:W-:Y:S01]  /*8fd0*/  F2FP.BF16.F32.PACK_AB R81, R83, R82 ;  /* 0x000000525351723e */ /* 0x000fe200000010ff */
[----:B------:R-:W-:Y:S01]  /*8fe0*/  FFMA R66, R137, R190, R66 ;  /* 0x000000be89427223 */ /* 0x000fe20000000042 */
[----:B------:R-:W-:Y:S01]  /*8ff0*/  F2FP.BF16.F32.PACK_AB R82, R85, R84 ;  /* 0x000000545552723e */ /* 0x000fe200000010ff */
[----:B------:R-:W-:Y:S01]  /*9000*/  FFMA R67, R137, R191, R67 ;  /* 0x000000bf89437223 */ /* 0x000fe20000000043 */
[----:B--2---:R-:W-:Y:S01]  /*9010*/  SYNCS.ARRIVE.TRANS64.RED.A1T0 RZ, [UR4], RZ ;  /* 0x000000ffffff79a7 */ /* 0x004fe20008100404 */
[----:B------:R1:W-:Y:S01]  /*9020*/  STSM.16.M88.4 [R0+0x200], R244 ;  /* 0x000200f400007844 */ /* 0x0003e20000000200 */
[----:B------:R-:W-:Y:S01]  /*9030*/  F2FP.BF16.F32.PACK_AB R83, R87, R86 ;  /* 0x000000565753723e */ /* 0x000fe200000010ff */
[C---:B------:R-:W-:Y:S01]  /*9040*/  FMUL R68, R136.reuse, R68 ;  /* 0x0000004488447220 */ /* 0x040fe20000400000 */
[----:B------:R-:W-:Y:S05]  /*9050*/  F2FP.BF16.F32.PACK_AB R72, R73, R72 ;  /* 0x000000484948723e */ /* 0x000fea00000010ff */
[----:B------:R1:W-:Y:S01]  /*9060*/  STSM.16.M88.4 [R0+0xa00], R12 ;  /* 0x000a000c00007844 */ /* 0x0003e20000000200 */
[----:B------:R-:W-:Y:S01]  /*9070*/  F2FP.BF16.F32.PACK_AB R73, R75, R74 ;  /* 0x0000004a4b49723e */ /* 0x000fe200000010ff */
[----:B------:R-:W-:Y:S01]  /*9080*/  FFMA R68, R137, R192, R68 ;  /* 0x000000c089447223 */ /* 0x000fe20000000044 */
[----:B------:R-:W-:Y:S05]  /*9090*/  F2FP.BF16.F32.PACK_AB R74, R77, R76 ;  /* 0x0000004c4d4a723e */ /* 0x000fea00000010ff */
[----:B------:R1:W-:Y:S01]  /*90a0*/  STSM.16.M88.4 [R0+0x1200], R112 ;  /* 0x0012007000007844 */ /* 0x0003e20000000200 */
[----:B------:R-:W-:Y:S01]  /*90b0*/  F2FP.BF16.F32.PACK_AB R75, R79, R78 ;  /* 0x0000004e4f4b723e */ /* 0x000fe200000010ff */
[C---:B------:R-:W-:Y:S01]  /*90c0*/  FMUL R69, R136.reuse, R69 ;  /* 0x0000004588457220 */ /* 0x040fe20000400000 */
[----:B------:R-:W-:Y:S05]  /*90d0*/  F2FP.BF16.F32.PACK_AB R64, R65, R64 ;  /* 0x000000404140723e */ /* 0x000fea00000010ff */
[----:B------:R1:W-:Y:S01]  /*90e0*/  STSM.16.M88.4 [R0+0x1a00], R104 ;  /* 0x001a006800007844 */ /* 0x0003e20000000200 */
[----:B------:R-:W-:Y:S01]  /*90f0*/  F2FP.BF16.F32.PACK_AB R65, R67, R66 ;  /* 0x000000424341723e */ /* 0x000fe200000010ff */
[----:B------:R-:W-:Y:S01]  /*9100*/  FFMA R69, R137, R193, R69 ;  /* 0x000000c189457223 */ /* 0x000fe20000000045 */
[C---:B------:R-:W-:Y:S05]  /*9110*/  FMUL R70, R136.reuse, R70 ;  /* 0x0000004688467220 */ /* 0x040fea0000400000 */
[----:B------:R1:W-:Y:S01]  /*9120*/  STSM.16.M88.4 [R0+0x2200], R96 ;  /* 0x0022006000007844 */ /* 0x0003e20000000200 */
[C---:B------:R-:W-:Y:S01]  /*9130*/  FMUL R71, R136.reuse, R71 ;  /* 0x0000004788477220 */ /* 0x040fe20000400000 */
[C---:B------:R-:W-:Y:S01]  /*9140*/  FMUL R56, R136.reuse, R56 ;  /* 0x0000003888387220 */ /* 0x040fe20000400000 */
[----:B------:R-:W-:Y:S05]  /*9150*/  F2FP.BF16.F32.PACK_AB R66, R69, R68 ;  /* 0x000000444542723e */ /* 0x000fea00000010ff */
[----:B------:R1:W-:Y:S01]  /*9160*/  STSM.16.M88.4 [R0+0x2a00], R88 ;  /* 0x002a005800007844 */ /* 0x0003e20000000200 */
[C---:B------:R-:W-:Y:S01]  /*9170*/  FFMA R70, R137.reuse, R194, R70 ;  /* 0x000000c289467223 */ /* 0x040fe20000000046 */
[C---:B------:R-:W-:Y:S01]  /*9180*/  FFMA R71, R137.reuse, R195, R71 ;  /* 0x000000c389477223 */ /* 0x040fe20000000047 */
[----:B------:R-:W-:Y:S05]  /*9190*/  FFMA R56, R137, R196, R56 ;  /* 0x000000c489387223 */ /* 0x000fea0000000038 */
[----:B------:R1:W-:Y:S01]  /*91a0*/  STSM.16.M88.4 [R0+0x3200], R80 ;  /* 0x0032005000007844 */ /* 0x0003e20000000200 */
[C---:B------:R-:W-:Y:S01]  /*91b0*/  FMUL R57, R136.reuse, R57 ;  /* 0x0000003988397220 */ /* 0x040fe20000400000 */
[C---:B------:R-:W-:Y:S01]  /*91c0*/  FMUL R58, R136.reuse, R58 ;  /* 0x0000003a883a7220 */ /* 0x040fe20000400000 */
[----:B------:R-:W-:Y:S05]  /*91d0*/  F2FP.BF16.F32.PACK_AB R67, R71, R70 ;  /* 0x000000464743723e */ /* 0x000fea00000010ff */
[----:B------:R1:W-:Y:S01]  /*91e0*/  STSM.16.M88.4 [R0+0x3a00], R72 ;  /* 0x003a004800007844 */ /* 0x0003e20000000200 */
[C---:B------:R-:W-:Y:S01]  /*91f0*/  FFMA R57, R137.reuse, R197, R57 ;  /* 0x000000c589397223 */ /* 0x040fe20000000039 */
[----:B------:R-:W-:Y:S01]  /*9200*/  FFMA R58, R137, R198, R58 ;  /* 0x000000c6893a7223 */ /* 0x000fe2000000003a */
[C---:B------:R-:W-:Y:S05]  /*9210*/  FMUL R59, R136.reuse, R59 ;  /* 0x0000003b883b7220 */ /* 0x040fea0000400000 */
[----:B------:R1:W-:Y:S01]  /*9220*/  STSM.16.M88.4 [R0+0x4200], R64 ;  /* 0x0042004000007844 */ /* 0x0003e20000000200 */
[C---:B------:R-:W-:Y:S01]  /*9230*/  FMUL R60, R136.reuse, R60 ;  /* 0x0000003c883c7220 */ /* 0x040fe20000400000 */
[----:B------:R-:W-:Y:S01]  /*9240*/  F2FP.BF16.F32.PACK_AB R56, R57, R56 ;  /* 0x000000383938723e */ /* 0x000fe200000010ff */
[C---:B------:R-:W-:Y:S01]  /*9250*/  FFMA R59, R137.reuse, R199, R59 ;  /* 0x000000c7893b7223 */ /* 0x040fe2000000003b */
[C---:B------:R-:W-:Y:S01]  /*9260*/  FMUL R61, R136.reuse, R61 ;  /* 0x0000003d883d7220 */ /* 0x040fe20000400000 */
[----:B------:R-:W-:Y:S01]  /*9270*/  FFMA R60, R137, R200, R60 ;  /* 0x000000c8893c7223 */ /* 0x000fe2000000003c */
[C---:B------:R-:W-:Y:S01]  /*9280*/  FMUL R62, R136.reuse, R62 ;  /* 0x0000003e883e7220 */ /* 0x040fe20000400000 */
[C---:B------:R-:W-:Y:S01]  /*9290*/  FMUL R63, R136.reuse, R63 ;  /* 0x0000003f883f7220 */ /* 0x040fe20000400000 */
[----:B------:R-:W-:Y:S01]  /*92a0*/  F2FP.BF16.F32.PACK_AB R57, R59, R58 ;  /* 0x0000003a3b39723e */ /* 0x000fe200000010ff */
[C---:B------:R-:W-:Y:S01]  /*92b0*/  FFMA R61, R137.reuse, R201, R61 ;  /* 0x000000c9893d7223 */ /* 0x040fe2000000003d */
[C---:B------:R-:W-:Y:S01]  /*92c0*/  FFMA R62, R137.reuse, R202, R62 ;  /* 0x000000ca893e7223 */ /* 0x040fe2000000003e */
[----:B------:R-:W-:Y:S01]  /*92d0*/  FFMA R63, R137, R203, R63 ;  /* 0x000000cb893f7223 */ /* 0x000fe2000000003f */
[C---:B------:R-:W-:Y:S01]  /*92e0*/  FMUL R48, R136.reuse, R48 ;  /* 0x0000003088307220 */ /* 0x040fe20000400000 */
[C---:B------:R-:W-:Y:S01]  /*92f0*/  FMUL R49, R136.reuse, R49 ;  /* 0x0000003188317220 */ /* 0x040fe20000400000 */
[----:B------:R-:W-:Y:S01]  /*9300*/  F2FP.BF16.F32.PACK_AB R58, R61, R60 ;  /* 0x0000003c3d3a723e */ /* 0x000fe200000010ff */
[C---:B------:R-:W-:Y:S01]  /*9310*/  FMUL R50, R136.reuse, R50 ;  /* 0x0000003288327220 */ /* 0x040fe20000400000 */
[----:B------:R-:W-:Y:S01]  /*9320*/  F2FP.BF16.F32.PACK_AB R59, R63, R62 ;  /* 0x0000003e3f3b723e */ /* 0x000fe200000010ff */
[C---:B------:R-:W-:Y:S01]  /*9330*/  FFMA R48, R137.reuse, R204, R48 ;  /* 0x000000cc89307223 */ /* 0x040fe20000000030 */
[C---:B------:R-:W-:Y:S01]  /*9340*/  FFMA R49, R137.reuse, R205, R49 ;  /* 0x000000cd89317223 */ /* 0x040fe20000000031 */
[----:B------:R-:W-:Y:S01]  /*9350*/  FFMA R50, R137, R206, R50 ;  /* 0x000000ce89327223 */ /* 0x000fe20000000032 */
[----:B------:R-:W-:Y:S01]  /*9360*/  FMUL R51, R136, R51 ;  /* 0x0000003388337220 */ /* 0x000fe20000400000 */
[----:B------:R-:W-:Y:S01]  /*9370*/  SHF.L.U32 R220, R224, 0x10, RZ ;  /* 0x00000010e0dc7819 */ /* 0x000fe200000006ff */
[----:B------:R1:W-:Y:S01]  /*9380*/  STSM.16.M88.4 [R0+0x4a00], R56 ;  /* 0x004a003800007844 */ /* 0x0003e20000000200 */
[----:B------:R-:W-:Y:S01]  /*9390*/  F2FP.BF16.F32.PACK_AB R48, R49, R48 ;  /* 0x000000303130723e */ /* 0x000fe200000010ff */
[C---:B------:R-:W-:Y:S01]  /*93a0*/  FFMA R51, R137.reuse, R207, R51 ;  /* 0x000000cf89337223 */ /* 0x040fe20000000033 */
[C---:B------:R-:W-:Y:S01]  /*93b0*/  FMUL R52, R136.reuse, R52 ;  /* 0x0000003488347220 */ /* 0x040fe20000400000 */
[C---:B------:R-:W-:Y:S01]  /*93c0*/  FMUL R53, R136.reuse, R53 ;  /* 0x0000003588357220 */ /* 0x040fe20000400000 */
[----:B------:R-:W-:Y:S01]  /*93d0*/  FMUL R54, R136, R54 ;  /* 0x0000003688367220 */ /* 0x000fe20000400000 */
[----:B------:R-:W-:Y:S01]  /*93e0*/  LOP3.LUT R221, R224, 0xffff0000, RZ, 0xc0, !PT ;  /* 0xffff0000e0dd7812 */ /* 0x000fe200078ec0ff */
[----:B------:R-:W-:Y:S01]  /*93f0*/  FFMA R52, R137, R208, R52 ;  /* 0x000000d089347223 */ /* 0x000fe20000000034 */
[----:B------:R-:W-:Y:S01]  /*9400*/  F2FP.BF16.F32.PACK_AB R49, R51, R50 ;  /* 0x000000323331723e */ /* 0x000fe200000010ff */
[C---:B------:R-:W-:Y:S01]  /*9410*/  FFMA R53, R137.reuse, R209, R53 ;  /* 0x000000d189357223 */ /* 0x040fe20000000035 */
[----:B------:R-:W-:Y:S01]  /*9420*/  FFMA R54, R137, R210, R54 ;  /* 0x000000d289367223 */ /* 0x000fe20000000036 */
[C---:B------:R-:W-:Y:S01]  /*9430*/  FMUL R55, R136.reuse, R55 ;  /* 0x0000003788377220 */ /* 0x040fe20000400000 */
[----:B------:R-:W-:Y:S01]  /*9440*/  SHF.L.U32 R222, R225, 0x10, RZ ;  /* 0x00000010e1de7819 */ /* 0x000fe200000006ff */
[C---:B------:R-:W-:Y:S01]  /*9450*/  FMUL R40, R136.reuse, R40 ;  /* 0x0000002888287220 */ /* 0x040fe20000400000 */
[----:B------:R-:W-:Y:S01]  /*9460*/  F2FP.BF16.F32.PACK_AB R50, R53, R52 ;  /* 0x000000343532723e */ /* 0x000fe200000010ff */
[C---:B------:R-:W-:Y:S01]  /*9470*/  FFMA R55, R137.reuse, R211, R55 ;  /* 0x000000d389377223 */ /* 0x040fe20000000037 */
[C---:B------:R-:W-:Y:S01]  /*9480*/  FMUL R41, R136.reuse, R41 ;  /* 0x0000002988297220 */ /* 0x040fe20000400000 */
[----:B------:R-:W-:Y:S01]  /*9490*/  FFMA R40, R137, R212, R40 ;  /* 0x000000d489287223 */ /* 0x000fe20000000028 */
[----:B------:R-:W-:Y:S01]  /*94a0*/  LOP3.LUT R223, R225, 0xffff0000, RZ, 0xc0, !PT ;  /* 0xffff0000e1df7812 */ /* 0x000fe200078ec0ff */
[C---:B------:R-:W-:Y:S01]  /*94b0*/  FMUL R42, R136.reuse, R42 ;  /* 0x0000002a882a7220 */ /* 0x040fe20000400000 */
[----:B------:R-:W-:Y:S01]  /*94c0*/  F2FP.BF16.F32.PACK_AB R51, R55, R54 ;  /* 0x000000363733723e */ /* 0x000fe200000010ff */
[C---:B------:R-:W-:Y:S01]  /*94d0*/  FFMA R41, R137.reuse, R213, R41 ;  /* 0x000000d589297223 */ /* 0x040fe20000000029 */
[----:B------:R-:W-:Y:S01]  /*94e0*/  FMUL R43, R136, R43 ;  /* 0x0000002b882b7220 */ /* 0x000fe20000400000 */
[----:B------:R-:W-:Y:S01]  /*94f0*/  FFMA R42, R137, R214, R42 ;  /* 0x000000d6892a7223 */ /* 0x000fe2000000002a */
        /* <DEDUP_REMOVED lines=49> */
[----:B------:R-:W-:Y:S01]  /*9810*/  SHF.L.U32 R232, R234, 0x10, RZ ;  /* 0x00000010eae87819 */ /* 0x000fe200000006ff */
[----:B------:R-:W-:Y:S01]  /*9820*/  FFMA R26, R137, R230, R26 ;  /* 0x000000e6891a7223 */ /* 0x000fe2000000001a */
[----:B------:R1:W-:Y:S01]  /*9830*/  STSM.16.M88.4 [R0+0x6200], R32 ;  /* 0x0062002000007844 */ /* 0x0003e20000000200 */
[----:B------:R-:W-:Y:S01]  /*9840*/  F2FP.BF16.F32.PACK_AB R24, R25, R24 ;  /* 0x000000181918723e */ /* 0x000fe200000010ff */
[----:B------:R-:W-:Y:S01]  /*9850*/  FFMA R27, R137, R231, R27 ;  /* 0x000000e7891b7223 */ /* 0x000fe2000000001b */
[----:B------:R-:W-:Y:S01]  /*9860*/  FMUL R28, R136, R28 ;  /* 0x0000001c881c7220 */ /* 0x000fe20000400000 */
[----:B------:R-:W-:Y:S01]  /*9870*/  LOP3.LUT R233, R234, 0xffff0000, RZ, 0xc0, !PT ;  /* 0xffff0000eae97812 */ /* 0x000fe200078ec0ff */
[C---:B------:R-:W-:Y:S01]  /*9880*/  FMUL R29, R136.reuse, R29 ;  /* 0x0000001d881d7220 */ /* 0x040fe20000400000 */
[----:B------:R-:W-:Y:S01]  /*9890*/  SHF.L.U32 R234, R235, 0x10, RZ ;  /* 0x00000010ebea7819 */ /* 0x000fe200000006ff */
[----:B------:R-:W-:Y:S01]  /*98a0*/  FFMA R28, R137, R232, R28 ;  /* 0x000000e8891c7223 */ /* 0x000fe2000000001c */
[----:B------:R-:W-:Y:S01]  /*98b0*/  F2FP.BF16.F32.PACK_AB R25, R27, R26 ;  /* 0x0000001a1b19723e */ /* 0x000fe200000010ff */
[----:B------:R-:W-:Y:S01]  /*98c0*/  FFMA R29, R137, R233, R29 ;  /* 0x000000e9891d7223 */ /* 0x000fe2000000001d */
[C---:B------:R-:W-:Y:S01]  /*98d0*/  FMUL R30, R136.reuse, R30 ;  /* 0x0000001e881e7220 */ /* 0x040fe20000400000 */
[----:B------:R-:W-:Y:S01]  /*98e0*/  LOP3.LUT R235, R235, 0xffff0000, RZ, 0xc0, !PT ;  /* 0xffff0000ebeb7812 */ /* 0x000fe200078ec0ff */
[C---:B------:R-:W-:Y:S01]  /*98f0*/  FMUL R31, R136.reuse, R31 ;  /* 0x0000001f881f7220 */ /* 0x040fe20000400000 */
[C---:B------:R-:W-:Y:S01]  /*9900*/  FMUL R4, R136.reuse, R4 ;  /* 0x0000000488047220 */ /* 0x040fe20000400000 */
[C---:B------:R-:W-:Y:S01]  /*9910*/  FMUL R5, R136.reuse, R5 ;  /* 0x0000000588057220 */ /* 0x040fe20000400000 */
[C---:B------:R-:W-:Y:S01]  /*9920*/  FFMA R30, R137.reuse, R234, R30 ;  /* 0x000000ea891e7223 */ /* 0x040fe2000000001e */
        /* <DEDUP_REMOVED lines=10> */
[----:B------:R-:W-:Y:S01]  /*99d0*/  FMUL R11, R136, R11 ;  /* 0x0000000b880b7220 */ /* 0x000fe20000400000 */
[C---:B------:R-:W-:Y:S01]  /*99e0*/  FFMA R8, R137.reuse, R238, R8 ;  /* 0x000000ee89087223 */ /* 0x040fe20000000008 */
[C---:B------:R-:W-:Y:S01]  /*99f0*/  FFMA R9, R137.reuse, R239, R9 ;  /* 0x000000ef89097223 */ /* 0x040fe20000000009 */
[C---:B------:R-:W-:Y:S01]  /*9a00*/  FFMA R10, R137.reuse, R240, R10 ;  /* 0x000000f0890a7223 */ /* 0x040fe2000000000a */
[----:B------:R-:W-:Y:S01]  /*9a10*/  FFMA R11, R137, R241, R11 ;  /* 0x000000f1890b7223 */ /* 0x000fe2000000000b */
[----:B------:R-:W-:Y:S01]  /*9a20*/  F2FP.BF16.F32.PACK_AB R26, R29, R28 ;  /* 0x0000001c1d1a723e */ /* 0x000fe200000010ff */
[----:B------:R-:W-:Y:S01]  /*9a30*/  UIADD3 UR4, UPT, UPT, UR5, 0x1, URZ ;  /* 0x0000000105047890 */ /* 0x000fe2000fffe0ff */
[----:B------:R-:W-:Y:S01]  /*9a40*/  F2FP.BF16.F32.PACK_AB R27, R31, R30 ;  /* 0x0000001e1f1b723e */ /* 0x000fe200000010ff */
[----:B------:R-:W-:Y:S01]  /*9a50*/  UIADD3 UR43, UPT, UPT, UR43, 0x1, URZ ;  /* 0x000000012b2b7890 */ /* 0x000fe2000fffe0ff */
[----:B------:R-:W-:Y:S01]  /*9a60*/  F2FP.BF16.F32.PACK_AB R4, R5, R4 ;  /* 0x000000040504723e */ /* 0x000fe200000010ff */
[----:B------:R-:W-:Y:S01]  /*9a70*/  BSSY.RECONVERGENT B0, `(.L_x_111) ;  /* 0x000005e000007945 */ /* 0x000fe20003800200 */
[----:B------:R-:W-:Y:S01]  /*9a80*/  F2FP.BF16.F32.PACK_AB R5, R7, R6 ;  /* 0x000000060705723e */ /* 0x000fe200000010ff */
[----:B------:R1:W-:Y:S01]  /*9a90*/  STSM.16.M88.4 [R0+0x6a00], R24 ;  /* 0x006a001800007844 */ /* 0x0003e20000000200 */
[----:B------:R-:W-:Y:S02]  /*9aa0*/  F2FP.BF16.F32.PACK_AB R6, R9, R8 ;  /* 0x000000080906723e */ /* 0x000fe400000010ff */
[----:B------:R-:W-:Y:S02]  /*9ab0*/  F2FP.BF16.F32.PACK_AB R7, R11, R10 ;  /* 0x0000000a0b07723e */ /* 0x000fe400000010ff */
[----:B------:R-:W-:Y:S03]  /*9ac0*/  MOV R2, UR4 ;  /* 0x0000000400027c02 */ /* 0x000fe60008000f00 */
[----:B------:R1:W-:Y:S01]  /*9ad0*/  STSM.16.M88.4 [R0+0x7200], R4 ;  /* 0x0072000400007844 */ /* 0x0003e20000000200 */
[----:B------:R-:W-:Y:S01]  /*9ae0*/  @!PT LDS RZ, [RZ] ;  /* 0x00000000fffff984 */ /* 0x000fe20000000800 */
[----:B------:R-:W-:Y:S01]  /*9af0*/  @!PT LDS RZ, [RZ] ;  /* 0x00000000fffff984 */ /* 0x000fe20000000800 */
[----:B------:R-:W-:Y:S01]  /*9b00*/  @!PT LDS RZ, [RZ] ;  /* 0x00000000fffff984 */ /* 0x000fe20000000800 */
[----:B------:R-:W-:Y:S01]  /*9b10*/  @!PT LDS RZ, [RZ] ;  /* 0x00000000fffff984 */ /* 0x000fe20000000800 */
[----:B------:R2:W-:Y:S07]  /*9b20*/  MEMBAR.ALL.CTA ;  /* 0x0000000000007992 */ /* 0x0005ee0000008000 */
[----:B--2---:R-:W2:Y:S02]  /*9b30*/  FENCE.VIEW.ASYNC.S ;  /* 0x00000000000073c6 */ /* 0x004ea40000000000 */
[----:B--2---:R-:W-:Y:S06]  /*9b40*/  BAR.SYNC.DEFER_BLOCKING 0x1, 0x80 ;  /* 0x0042000000007b1d */ /* 0x004fec0000010000 */
[----:B------:R-:W-:Y:S05]  /*9b50*/  @P1 BRA `(.L_x_112) ;  /* 0x00000004003c1947 */ /* 0x000fea0003800000 */
[----:B------:R-:W2:Y:S01]  /*9b60*/  LDCU.64 UR4, c[0x0][0x348] ;  /* 0x00006900ff0477ac */ /* 0x000ea20008000a00 */
[----:B------:R-:W-:Y:S01]  /*9b70*/  R2UR UR6, R249 ;  /* 0x00000000f90672ca */ /* 0x000fe200000e0000 */
[----:B------:R-:W-:Y:S02]  /*9b80*/  UIMAD UR61, UR54, 0xf0, URZ ;  /* 0x000000f0363d78a4 */ /* 0x000fe4000f8e02ff */
[----:B------:R-:W-:Y:S01]  /*9b90*/  USHF.L.U32 UR62, UR55, 0x6, URZ ;  /* 0x00000006373e7899 */ /* 0x000fe200080006ff */
[----:B------:R-:W-:Y:S01]  /*9ba0*/  UMOV UR63, UR36 ;  /* 0x00000024003f7c82 */ /* 0x000fe20008000000 */
[----:B------:R-:W-:Y:S01]  /*9bb0*/  UIADD3 UR57, UPT, UPT, UR61, 0x10, URZ ;  /* 0x000000103d397890 */ /* 0x000fe2000fffe0ff */
[----:B------:R-:W-:Y:S01]  /*9bc0*/  UMOV UR59, UR36 ;  /* 0x00000024003b7c82 */ /* 0x000fe20008000000 */
[----:B------:R-:W-:Y:S06]  /*9bd0*/  UIADD3 UR33, UPT, UPT, UR61, 0x20, URZ ;  /* 0x000000203d217890 */ /* 0x000fec000fffe0ff */
[----:B------:R-:W-:Y:S01]  /*9be0*/  UIMAD UR74, UR6, 0x7800, UR76 ;  /* 0x00007800064a78a4 */ /* 0x000fe2000f8e024c */
[----:B------:R-:W-:Y:S01]  /*9bf0*/  UMOV UR58, UR62 ;  /* 0x0000003e003a7c82 */ /* 0x000fe20008000000 */
[----:B------:R-:W-:Y:S01]  /*9c00*/  UMOV UR35, UR36 ;  /* 0x0000002400237c82 */ /* 0x000fe20008000000 */
[----:B--2---:R-:W-:Y:S02]  /*9c10*/  UIADD3 UR64, UP0, UPT, UR4, 0x680, URZ ;  /* 0x0000068004407890 */ /* 0x004fe4000ff1e0ff */
[----:B------:R-:W-:Y:S02]  /*9c20*/  UIADD3 UR60, UPT, UPT, UR74, 0x200, URZ ;  /* 0x000002004a3c7890 */ /* 0x000fe4000fffe0ff */
[----:B------:R-:W-:Y:S02]  /*9c30*/  UIADD3.X UR65, UPT, UPT, URZ, UR5, URZ, UP0, !UPT ;  /* 0x00000005ff417290 */ /* 0x000fe400087fe4ff */
[----:B------:R-:W-:Y:S02]  /*9c40*/  UIADD3 UR56, UPT, UPT, UR74, 0xa00, URZ ;  /* 0x00000a004a387890 */ /* 0x000fe4000fffe0ff */
[----:B------:R-:W-:Y:S01]  /*9c50*/  UIADD3 UR32, UPT, UPT, UR74, 0x1200, URZ ;  /* 0x000012004a207890 */ /* 0x000fe2000fffe0ff */
[----:B------:R-:W-:Y:S01]  /*9c60*/  UMOV UR34, UR62 ;  /* 0x0000003e00227c82 */ /* 0x000fe20008000000 */
[----:B------:R-:W-:Y:S03]  /*9c70*/  UIADD3 UR29, UPT, UPT, UR61, 0x30, URZ ;  /* 0x000000303d1d7890 */ /* 0x000fe6000fffe0ff */
[----:B------:R-:W-:Y:S01]  /*9c80*/  UTMASTG.3D [UR60], [UR64] ;  /* 0x0000003c400073b5 */ /* 0x000fe20008010000 */
[----:B------:R-:W-:Y:S01]  /*9c90*/  UIADD3 UR28, UPT, UPT, UR74, 0x1a00, URZ ;  /* 0x00001a004a1c7890 */ /* 0x000fe2000fffe0ff */
[----:B------:R-:W-:Y:S01]  /*9ca0*/  UMOV UR31, UR36 ;  /* 0x00000024001f7c82 */ /* 0x000fe20008000000 */
[----:B------:R-:W-:Y:S01]  /*9cb0*/  UMOV UR30, UR62 ;  /* 0x0000003e001e7c82 */ /* 0x000fe20008000000 */
[----:B------:R-:W-:Y:S02]  /*9cc0*/  UIADD3 UR25, UPT, UPT, UR61, 0x40, URZ ;  /* 0x000000403d197890 */ /* 0x000fe4000fffe0ff */
[----:B------:R-:W-:Y:S01]  /*9cd0*/  UIADD3 UR24, UPT, UPT, UR74, 0x2200, URZ ;  /* 0x000022004a187890 */ /* 0x000fe2000fffe0ff */
[----:B------:R2:W-:Y:S01]  /*9ce0*/  UTMASTG.3D [UR56], [UR64] ;  /* 0x00000038400073b5 */ /* 0x0005e20008010000 */
[----:B------:R-:W-:Y:S01]  /*9cf0*/  UMOV UR27, UR36 ;  /* 0x00000024001b7c82 */ /* 0x000fe20008000000 */
[----:B------:R-:W-:Y:S01]  /*9d00*/  UMOV UR26, UR62 ;  /* 0x0000003e001a7c82 */ /* 0x000fe20008000000 */
[----:B------:R-:W-:Y:S02]  /*9d10*/  UIADD3 UR21, UPT, UPT, UR61, 0x50, URZ ;  /* 0x000000503d157890 */ /* 0x000fe4000fffe0ff */
[----:B------:R-:W-:Y:S01]  /*9d20*/  UIADD3 UR20, UPT, UPT, UR74, 0x2a00, URZ ;  /* 0x00002a004a147890 */ /* 0x000fe2000fffe0ff */
        /* <DEDUP_REMOVED lines=18> */
[----:B--2---:R-:W-:Y:S01]  /*9e50*/  UMOV UR58, UR64 ;  /* 0x00000040003a7c82 */ /* 0x004fe20008000000 */
[----:B------:R-:W-:Y:S01]  /*9e60*/  UMOV UR59, UR65 ;  /* 0x00000041003b7c82 */ /* 0x000fe20008000000 */
[----:B------:R-:W-:Y:S01]  /*9e70*/  UIADD3 UR65, UPT, UPT, UR61, 0xa0, URZ ;  /* 0x000000a03d417890 */ /* 0x000fe2000fffe0ff */
[----:B------:R-:W-:Y:S01]  /*9e80*/  UTMASTG.3D [UR32], [UR58] ;  /* 0x000000203a0073b5 */ /* 0x000fe20008010000 */
[----:B------:R-:W-:Y:S01]  /*9e90*/  UIADD3 UR64, UPT, UPT, UR74, 0x5200, URZ ;  /* 0x000052004a407890 */ /* 0x000fe2000fffe0ff */
[----:B------:R-:W-:Y:S01]  /*9ea0*/  UMOV UR67, UR36 ;  /* 0x0000002400437c82 */ /* 0x000fe20008000000 */
[----:B------:R-:W-:Y:S01]  /*9eb0*/  UMOV UR66, UR62 ;  /* 0x0000003e00427c82 */ /* 0x000fe20008000000 */
[----:B------:R-:W-:Y:S02]  /*9ec0*/  UIADD3 UR69, UPT, UPT, UR61, 0xb0, URZ ;  /* 0x000000b03d457890 */ /* 0x000fe4000fffe0ff */
[----:B------:R-:W-:Y:S01]  /*9ed0*/  UIADD3 UR68, UPT, UPT, UR74, 0x5a00, URZ ;  /* 0x00005a004a447890 */ /* 0x000fe2000fffe0ff */
[----:B------:R-:W-:Y:S01]  /*9ee0*/  UTMASTG.3D [UR28], [UR58] ;  /* 0x0000001c3a0073b5 */ /* 0x000fe20008010000 */
[----:B------:R-:W-:Y:S01]  /*9ef0*/  UMOV UR71, UR36 ;  /* 0x0000002400477c82 */ /* 0x000fe20008000000 */
[----:B------:R-:W-:Y:S01]  /*9f00*/  UMOV UR70, UR62 ;  /* 0x0000003e00467c82 */ /* 0x000fe20008000000 */
[----:B------:R-:W-:Y:S02]  /*9f10*/  UIADD3 UR73, UPT, UPT, UR61, 0xc0, URZ ;  /* 0x000000c03d497890 */ /* 0x000fe4000fffe0ff */
[----:B------:R-:W-:Y:S02]  /*9f20*/  UIADD3 UR72, UPT, UPT, UR74, 0x6200, URZ ;  /* 0x000062004a487890 */ /* 0x000fe4000fffe0ff */
[----:B------:R-:W-:Y:S01]  /*9f30*/  UIADD3 UR60, UPT, UPT, UR74, 0x7200, URZ ;  /* 0x000072004a3c7890 */ /* 0x000fe2000fffe0ff */
[----:B------:R-:W-:Y:S01]  /*9f40*/  UTMASTG.3D [UR24], [UR58] ;  /* 0x000000183a0073b5 */ /* 0x000fe20008010000 */
[----:B------:R-:W-:Y:S01]  /*9f50*/  UMOV UR75, UR36 ;  /* 0x00000024004b7c82 */ /* 0x000fe20008000000 */
[----:B------:R-:W-:Y:S01]  /*9f60*/  UTMASTG.3D [UR20], [UR58] ;  /* 0x000000143a0073b5 */ /* 0x000fe20008010000 */
[----:B------:R-:W-:Y:S01]  /*9f70*/  UTMASTG.3D [UR16], [UR58] ;  /* 0x000000103a0073b5 */ /* 0x000fe20008010000 */
[----:B------:R2:W-:Y:S01]  /*9f80*/  UTMASTG.3D [UR12], [UR58] ;  /* 0x0000000c3a0073b5 */ /* 0x0005e20008010000 */
[----:B------:R3:W-:Y:S01]  /*9f90*/  UTMASTG.3D [UR8], [UR58] ;  /* 0x000000083a0073b5 */ /* 0x0007e20008010000 */
[----:B------:R3:W-:Y:S01]  /*9fa0*/  UTMASTG.3D [UR4], [UR58] ;  /* 0x000000043a0073b5 */ /* 0x0007e20008010000 */
[----:B------:R3:W-:Y:S01]  /*9fb0*/  UTMASTG.3D [UR64], [UR58] ;  /* 0x000000403a0073b5 */ /* 0x0007e20008010000 */
[----:B------:R3:W-:Y:S01]  /*9fc0*/  UTMASTG.3D [UR68], [UR58] ;  /* 0x000000443a0073b5 */ /* 0x0007e20008010000 */
[----:B--2---:R-:W-:Y:S02]  /*9fd0*/  UIADD3 UR12, UPT, UPT, UR74, 0x6a00, URZ ;  /* 0x00006a004a0c7890 */ /* 0x004fe4000fffe0ff */
[----:B------:R-:W-:Y:S01]  /*9fe0*/  UIADD3 UR13, UPT, UPT, UR61, 0xd0, URZ ;  /* 0x000000d03d0d7890 */ /* 0x000fe2000fffe0ff */
[----:B------:R-:W-:Y:S01]  /*9ff0*/  UMOV UR74, UR62 ;  /* 0x0000003e004a7c82 */ /* 0x000fe20008000000 */
[----:B------:R-:W-:Y:S01]  /*a000*/  UIADD3 UR61, UPT, UPT, UR61, 0xe0, URZ ;  /* 0x000000e03d3d7890 */ /* 0x000fe2000fffe0ff */
[----:B------:R3:W-:Y:S06]  /*a010*/  UTMASTG.3D [UR72], [UR58] ;  /* 0x000000483a0073b5 */ /* 0x0007ec0008010000 */
[----:B------:R3:W-:Y:S02]  /*a020*/  UTMASTG.3D [UR12], [UR58] ;  /* 0x0000000c3a0073b5 */ /* 0x0007e40008010000 */
[----:B------:R3:W-:Y:S02]  /*a030*/  UTMASTG.3D [UR60], [UR58] ;  /* 0x0000003c3a0073b5 */ /* 0x0007e40008010000 */
[----:B---3--:R0:W-:Y:S02]  /*a040*/  UTMACMDFLUSH ;  /* 0x00000000000079b7 */ /* 0x0081e40000000000 */
.L_x_112:
[----:B------:R-:W-:Y:S05]  /*a050*/  BSYNC.RECONVERGENT B0 ;  /* 0x0000000000007941 */ /* 0x000fea0003800200 */
.L_x_111:
[----:B------:R-:W-:Y:S04]  /*a060*/  BSSY.RECONVERGENT B0, `(.L_x_113) ;  /* 0x0000003000007945 */ /* 0x000fe80003800200 */
[----:B------:R-:W-:Y:S05]  /*a070*/  @P0 BRA `(.L_x_114) ;  /* 0x0000000000040947 */ /* 0x000fea0003800000 */
[----:B------:R-:W-:Y:S04]  /*a080*/  DEPBAR.LE SB0, 0x0 ;  /* 0x000080000000791a */ /* 0x000fe80000000000 */
.L_x_114:
[----:B------:R-:W-:Y:S05]  /*a090*/  BSYNC.RECONVERGENT B0 ;  /* 0x0000000000007941 */ /* 0x000fea0003800200 */
.L_x_113:
[----:B-1----:R-:W2:Y:S01]  /*a0a0*/  LDL.LU R0, [R1+0x10] ;  /* 0x0000100001007983 */ /* 0x002ea20000300800 */
[----:B------:R-:W-:Y:S01]  /*a0b0*/  BAR.SYNC.DEFER_BLOCKING 0x1, 0x80 ;  /* 0x0042000000007b1d */ /* 0x000fe20000010000 */
[----:B--2---:R-:W-:Y:S11]  /*a0c0*/  R2UR UR4, R0 ;  /* 0x00000000000472ca */ /* 0x004ff600000e0000 */
[----:B------:R-:W-:Y:S02]  /*a0d0*/  @!UPT UIADD3 URZ, UPT, UPT, URZ, URZ, URZ ;  /* 0x000000fffffff290 */ /* 0x000fe4000fffe0ff */
[----:B------:R-:W-:Y:S04]  /*a0e0*/  UIADD3 UR4, UPT, UPT, UR4, 0x1, URZ ;  /* 0x0000000104047890 */ /* 0x000fe8000fffe0ff */
[----:B------:R-:W-:Y:S02]  /*a0f0*/  UISETP.NE.AND UP0, UPT, UR4, URZ, UPT ;  /* 0x000000ff0400728c */ /* 0x000fe4000bf05270 */
[----:B------:R-:W-:Y:S05]  /*a100*/  MOV R0, UR4 ;  /* 0x0000000400007c02 */ /* 0x000fea0008000f00 */
[----:B------:R1:W-:Y:S02]  /*a110*/  STL [R1+0x10], R0 ;  /* 0x0000100001007387 */ /* 0x0003e40000100800 */
[----:B------:R-:W-:Y:S05]  /*a120*/  BRA.U !UP0, `(.L_x_115) ;  /* 0x00000001082c7547 */ /* 0x000fea000b800000 */
[----:B-1----:R-:W2:Y:S01]  /*a130*/  LDL.LU R0, [R1+0xc] ;  /* 0x00000c0001007983 */ /* 0x002ea20000300800 */
[----:B------:R-:W1:Y:S01]  /*a140*/  S2R R3, SR_CgaCtaId ;  /* 0x0000000000037919 */ /* 0x000e620000008800 */
[----:B--2---:R-:W-:Y:S11]  /*a150*/  ISETP.NE.AND P0, PT, R0, RZ, PT ;  /* 0x000000ff0000720c */ /* 0x004ff60003f05270 */
[----:B------:R-:W-:Y:S02]  /*a160*/  @!UPT UIADD3 URZ, UPT, UPT, URZ, URZ, URZ ;  /* 0x000000fffffff290 */ /* 0x000fe4000fffe0ff */
[----:B------:R-:W-:Y:S05]  /*a170*/  @P0 LEA R0, R251, UR76, 0x3 ;  /* 0x0000004cfb000c11 */ /* 0x000fea000f8e18ff */
[----:B------:R-:W-:Y:S05]  /*a180*/  @P0 VIADD R0, R0, 0x30 ;  /* 0x0000003000000836 */ /* 0x000fea0000000000 */
[----:B-1----:R-:W-:Y:S04]  /*a190*/  @P0 PRMT R0, R3, 0x654, R0 ;  /* 0x0000065403000816 */ /* 0x002fe80000000000 */
[----:B------:R1:W-:Y:S02]  /*a1a0*/  @P0 SYNCS.ARRIVE.TRANS64.RED.A1T0 RZ, [R0+URZ], RZ ;  /* 0x000000ff00ff09a7 */ /* 0x0003e400081004ff */
[----:B-1----:R-:W-:Y:S05]  /*a1b0*/  VIADD R0, R251, 0x1 ;  /* 0x00000001fb007836 */ /* 0x002fea0000000000 */
[C---:B------:R-:W-:Y:S04]  /*a1c0*/  ISETP.NE.AND P0, PT, R0.reuse, 0x2, PT ;  /* 0x000000020000780c */ /* 0x040fe80003f05270 */
[----:B------:R-:W-:Y:S09]  /*a1d0*/  SEL R251, R0, RZ, P0 ;  /* 0x000000ff00fb7207 */ /* 0x000ff20000000000 */
.L_x_115:
[----:B-1----:R-:W2:Y:S01]  /*a1e0*/  LDL.LU R0, [R1+0x14] ;  /* 0x0000140001007983 */ /* 0x002ea20000300800 */
[----:B------:R-:W-:Y:S01]  /*a1f0*/  UISETP.NE.AND UP0, UPT, UR43, 0x4, UPT ;  /* 0x000000042b00788c */ /* 0x000fe2000bf05270 */
[----:B------:R-:W-:Y:S01]  /*a200*/  ISETP.NE.AND P0, PT, R250, 0x2, PT ;  /* 0x00000002fa00780c */ /* 0x000fe20003f05270 */
[----:B------:R-:W-:Y:S01]  /*a210*/  UIADD3 UR54, UPT, UPT, UR41, UR48, URZ ;  /* 0x0000003029367290 */ /* 0x000fe2000fffe0ff */
[----:B------:R-:W3:Y:S01]  /*a220*/  LDL.LU R5, [R1] ;  /* 0x0000000001057983 */ /* 0x000ee20000300800 */
[----:B------:R-:W-:Y:S01]  /*a230*/  USEL UR5, URZ, 0x1, UP0 ;  /* 0x00000001ff057887 */ /* 0x000fe20008000000 */
[----:B------:R-:W-:Y:S01]  /*a240*/  R2UR UR7, R2 ;  /* 0x00000000020772ca */ /* 0x000fe200000e0000 */
[----:B------:R-:W-:Y:S01]  /*a250*/  UIADD3 UR55, UPT, UPT, UR42, UR49, URZ ;  /* 0x000000312a377290 */ /* 0x000fe2000fffe0ff */
[----:B------:R-:W4:Y:S01]  /*a260*/  LDL.LU R4, [R1+0x4] ;  /* 0x0000040001047983 */ /* 0x000f220000300800 */
[----:B------:R-:W-:Y:S01]  /*a270*/  R2UR UR6, R252 ;  /* 0x00000000fc0672ca */ /* 0x000fe200000e0000 */
[----:B------:R-:W-:Y:S01]  /*a280*/  USEL UR43, UR43, URZ, UP0 ;  /* 0x000000ff2b2b7287 */ /* 0x000fe20008000000 */
[----:B------:R-:W-:Y:S01]  /*a290*/  SEL R2, R250, RZ, P0 ;  /* 0x000000fffa027207 */ /* 0x000fe20000000000 */
[----:B------:R-:W5:Y:S07]  /*a2a0*/  LDL R3, [R1+0x8] ;  /* 0x0000080001037983 */ /* 0x000f6e0000100800 */
[----:B------:R-:W-:Y:S04]  /*a2b0*/  UISETP.NE.AND UP1, UPT, UR7, 0x2, UPT ;  /* 0x000000020700788c */ /* 0x000fe8000bf25270 */
[----:B------:R-:W-:Y:S06]  /*a2c0*/  USEL UR7, UR7, URZ, UP1 ;  /* 0x000000ff07077287 */ /* 0x000fec0008800000 */
[----:B------:R-:W-:Y:S01]  /*a2d0*/  IMAD.U32 R249, RZ, RZ, UR7 ;  /* 0x00000007fff97e24 */ /* 0x000fe2000f8e00ff */
[----:B--2---:R-:W-:Y:S02]  /*a2e0*/  R2UR UR4, R0 ;  /* 0x00000000000472ca */ /* 0x004fe400000e0000 */
[----:B------:R-:W-:Y:S04]  /*a2f0*/  SEL R0, RZ, 0x1, P0 ;  /* 0x00000001ff007807 */ /* 0x000fe80000000000 */
[----:B---3--:R-:W-:Y:S02]  /*a300*/  LOP3.LUT R5, R5, R0, RZ, 0x3c, !PT ;  /* 0x0000000005057212 */ /* 0x008fe400078e3cff */
[----:B----4-:R-:W-:Y:S03]  /*a310*/  LOP3.LUT R4, R4, UR5, RZ, 0x3c, !PT ;  /* 0x0000000504047c12 */ /* 0x010fe6000f8e3cff */
[----:B------:R2:W-:Y:S01]  /*a320*/  STL [R1], R5 ;  /* 0x0000000501007387 */ /* 0x0005e20000100800 */
[----:B-----5:R-:W-:Y:S01]  /*a330*/  R2UR UR36, R3 ;  /* 0x00000000032472ca */ /* 0x020fe200000e0000 */
[----:B------:R-:W-:Y:S02]  /*a340*/  UISETP.NE.AND UP2, UPT, UR4, URZ, UPT ;  /* 0x000000ff0400728c */ /* 0x000fe4000bf45270 */
[----:B------:R-:W-:Y:S01]  /*a350*/  USEL UR4, URZ, 0x1, UP1 ;  /* 0x00000001ff047887 */ /* 0x000fe20008800000 */
[----:B------:R2:W-:Y:S03]  /*a360*/  STL [R1+0x4], R4 ;  /* 0x0000040401007387 */ /* 0x0005e60000100800 */
[----:B------:R-:W-:Y:S06]  /*a370*/  ULOP3.LUT UR6, UR6, UR4, URZ, 0x3c, !UPT ;  /* 0x0000000406067292 */ /* 0x000fec000f8e3cff */
[----:B------:R-:W-:Y:S01]  /*a380*/  IMAD.U32 R252, RZ, RZ, UR6 ;  /* 0x00000006fffc7e24 */ /* 0x000fe2000f8e00ff */
[----:B------:R-:W-:Y:S06]  /*a390*/  BRA.U UP2, `(.L_x_116) ;  /* 0xffffffad02e87547 */ /* 0x000fec000b83ffff */
[----:B------:R-:W3:Y:S02]  /*a3a0*/  LDL.LU R3, [R1+0x18] ;  /* 0x0000180001037983 */ /* 0x000ee40000300800 */
[----:B---3--:R-:W-:-:S13]  /*a3b0*/  R2UR UR4, R3 ;  /* 0x00000000030472ca */ /* 0x008fda00000e0000 */
[----:B------:R-:W-:-:S09]  /*a3c0*/  UISETP.NE.AND UP0, UPT, UR4, URZ, UPT ;  /* 0x000000ff0400728c */ /* 0x000fd2000bf05270 */
[----:B------:R-:W-:Y:S05]  /*a3d0*/  BRA.U !UP0, `(.L_x_117) ;  /* 0x0000000108487547 */ /* 0x000fea000b800000 */
[----:B------:R-:W1:Y:S02]  /*a3e0*/  LDCU.64 UR4, c[0x0][0x890] ;  /* 0x00011200ff0477ac */ /* 0x000e640008000a00 */
[----:B-1----:R-:W-:-:S04]  /*a3f0*/  UISETP.NE.U32.AND UP0, UPT, UR4, URZ, UPT ;  /* 0x000000ff0400728c */ /* 0x002fc8000bf05070 */
[----:B------:R-:W-:-:S09]  /*a400*/  UISETP.NE.AND.EX UP0, UPT, UR5, URZ, UPT, UP0 ;  /* 0x000000ff0500728c */ /* 0x000fd2000bf05300 */
[----:B------:R-:W-:Y:S05]  /*a410*/  BRA.U UP0, `(.L_x_118) ;  /* 0x00000001000c7547 */ /* 0x000fea000b800000 */
[----:B------:R-:W-:-:S13]  /*a420*/  FSETP.NEU.AND P0, PT, R137, RZ, PT ;  /* 0x000000ff8900720b */ /* 0x000fda0003f0d000 */
[----:B------:R-:W-:Y:S05]  /*a430*/  @!P0 EXIT ;  /* 0x000000000000894d */ /* 0x000fea0003800000 */
[----:B------:R-:W-:Y:S05]  /*a440*/  BRA `(.L_x_117) ;  /* 0x00000000002c7947 */ /* 0x000fea0003800000 */
.L_x_118:
[----:B------:R-:W-:Y:S01]  /*a450*/  LOP3.LUT P0, RZ, R248, 0xff, RZ, 0xc0, !PT ;  /* 0x000000fff8ff7812 */ /* 0x000fe2000780c0ff */
[----:B------:R-:W-:-:S12]  /*a460*/  BSSY.RECONVERGENT B0, `(.L_x_117) ;  /* 0x0000009000007945 */ /* 0x000fd80003800200 */
[----:B------:R-:W-:Y:S05]  /*a470*/  @P0 BRA `(.L_x_119) ;  /* 0x0000000000140947 */ /* 0x000fea0003800000 */
[----:B------:R-:W1:Y:S02]  /*a480*/  LDCU.64 UR4, c[0x0][0x888] ;  /* 0x00011100ff0477ac */ /* 0x000e640008000a00 */
[----:B-1----:R-:W-:-:S04]  /*a490*/  ISETP.NE.U32.AND P0, PT, RZ, UR4, PT ;  /* 0x00000004ff007c0c */ /* 0x002fc8000bf05070 */
[----:B------:R-:W-:-:S13]  /*a4a0*/  ISETP.NE.AND.EX P0, PT, RZ, UR5, PT, P0 ;  /* 0x00000005ff007c0c */ /* 0x000fda000bf05300 */
[----:B------:R-:W-:Y:S05]  /*a4b0*/  @!P0 EXIT ;  /* 0x000000000000894d */ /* 0x000fea0003800000 */
[----:B------:R-:W-:Y:S05]  /*a4c0*/  BRA `(.L_x_120) ;  /* 0x0000000000087947 */ /* 0x000fea0003800000 */
.L_x_119:
[----:B------:R-:W-:-:S13]  /*a4d0*/  FSETP.NEU.AND P0, PT, R137, RZ, PT ;  /* 0x000000ff8900720b */ /* 0x000fda0003f0d000 */
[----:B------:R-:W-:Y:S05]  /*a4e0*/  @!P0 EXIT ;  /* 0x000000000000894d */ /* 0x000fea0003800000 */
.L_x_120:
[----:B------:R-:W-:Y:S05]  /*a4f0*/  BSYNC.RECONVERGENT B0 ;  /* 0x0000000000007941 */ /* 0x000fea0003800200 */
.L_x_117:
[----:B------:R-:W-:-:S04]  /*a500*/  DEPBAR.LE SB0, 0x0 ;  /* 0x000080000000791a */ /* 0x000fc80000000000 */
[----:B------:R-:W-:Y:S05]  /*a510*/  EXIT ;  /* 0x000000000000794d */ /* 0x000fea0003800000 */
.L_x_24:
[----:B----4-:R4:W1:Y:S02]  /*a520*/  SYNCS.PHASECHK.TRANS64.TRYWAIT P0, [R2+URZ+0xc0], R3 ;  /* 0x0000c003020075a7 */ /* 0x01086400080011ff */
[----:B-1----:R-:W-:Y:S05]  /*a530*/  @!P0 NANOSLEEP.SYNCS 0x989680 ;  /* 0x009896800000895d */ /* 0x002fea0003900000 */
[----:B------:R-:W1:Y:S02]  /*a540*/  @!P0 SYNCS.PHASECHK.TRANS64 P0, [R2+URZ+0xc0], R3 ;  /* 0x0000c003020085a7 */ /* 0x000e6400080010ff */
[----:B-1----:R-:W-:Y:S05]  /*a550*/  @!P0 BRA `(.L_x_24) ;  /* 0xfffffffc00f08947 */ /* 0x002fea000383ffff */
[----:B------:R-:W-:Y:S05]  /*a560*/  BRA `(.L_x_121) ;  /* 0xffffff7000b07947 */ /* 0x000fea000383ffff */
.L_x_27:
[----:B------:R-:W-:Y:S07]  /*a570*/  MOV R4, UR33 ;  /* 0x0000002100047c02 */ /* 0x000fee0008000f00 */
.L_x_122:
[----:B---3--:R3:W4:Y:S02]  /*a580*/  SYNCS.PHASECHK.TRANS64.TRYWAIT P0, [R4+URZ+0x10], R2 ;  /* 0x00001002040075a7 */ /* 0x00872400080011ff */
[----:B----4-:R-:W-:Y:S05]  /*a590*/  @!P0 NANOSLEEP.SYNCS 0x989680 ;  /* 0x009896800000895d */ /* 0x010fea0003900000 */
[----:B------:R-:W4:Y:S02]  /*a5a0*/  @!P0 SYNCS.PHASECHK.TRANS64 P0, [R4+URZ+0x10], R2 ;  /* 0x00001002040085a7 */ /* 0x000f2400080010ff */
[----:B----4-:R-:W-:Y:S05]  /*a5b0*/  @!P0 BRA `(.L_x_122) ;  /* 0xfffffffc00f08947 */ /* 0x010fea000383ffff */
[----:B------:R-:W-:Y:S05]  /*a5c0*/  BRA `(.L_x_26) ;  /* 0xffffff7000f87947 */ /* 0x000fea000383ffff */
.L_x_34:
[----:B------:R-:W-:Y:S07]  /*a5d0*/  MOV R4, UR33 ;  /* 0x0000002100047c02 */ /* 0x000fee0008000f00 */
.L_x_123:
[----:B--2---:R2:W3:Y:S02]  /*a5e0*/  SYNCS.PHASECHK.TRANS64.TRYWAIT P0, [R4+URZ+0x10], R2 ;  /* 0x00001002040075a7 */ /* 0x0044e400080011ff */
[----:B---3--:R-:W-:Y:S05]  /*a5f0*/  @!P0 NANOSLEEP.SYNCS 0x989680 ;  /* 0x009896800000895d */ /* 0x008fea0003900000 */
[----:B------:R-:W3:Y:S02]  /*a600*/  @!P0 SYNCS.PHASECHK.TRANS64 P0, [R4+URZ+0x10], R2 ;  /* 0x00001002040085a7 */ /* 0x000ee400080010ff */
[----:B---3--:R-:W-:Y:S05]  /*a610*/  @!P0 BRA `(.L_x_123) ;  /* 0xfffffffc00f08947 */ /* 0x008fea000383ffff */
[----:B------:R-:W-:Y:S05]  /*a620*/  BRA `(.L_x_33) ;  /* 0xffffff7400e87947 */ /* 0x000fea000383ffff */
.L_x_39:
[----:B-1----:R1:W2:Y:S02]  /*a630*/  SYNCS.PHASECHK.TRANS64.TRYWAIT P0, [R3+URZ+0x50], R2 ;  /* 0x00005002030075a7 */ /* 0x0022a400080011ff */
[----:B--2---:R-:W-:Y:S05]  /*a640*/  @!P0 NANOSLEEP.SYNCS 0x989680 ;  /* 0x009896800000895d */ /* 0x004fea0003900000 */
[----:B------:R-:W2:Y:S02]  /*a650*/  @!P0 SYNCS.PHASECHK.TRANS64 P0, [R3+URZ+0x50], R2 ;  /* 0x00005002030085a7 */ /* 0x000ea400080010ff */
[----:B--2---:R-:W-:Y:S05]  /*a660*/  @!P0 BRA `(.L_x_39) ;  /* 0xfffffffc00f08947 */ /* 0x004fea000383ffff */
[----:B------:R-:W-:Y:S05]  /*a670*/  BRA `(.L_x_124) ;  /* 0xffffff7800b87947 */ /* 0x000fea000383ffff */
.L_x_43:
[----:B------:R-:W-:-:S07]  /*a680*/  MOV R3, UR4 ;  /* 0x0000000400037c02 */ /* 0x000fce0008000f00 */
.L_x_125:
[----:B-1----:R1:W2:Y:S02]  /*a690*/  SYNCS.PHASECHK.TRANS64.TRYWAIT P0, [R3+URZ], R2 ;  /* 0x00000002030075a7 */ /* 0x0022a400080011ff */
[----:B--2---:R-:W-:Y:S05]  /*a6a0*/  @!P0 NANOSLEEP.SYNCS 0x989680 ;  /* 0x009896800000895d */ /* 0x004fea0003900000 */
[----:B------:R-:W2:Y:S02]  /*a6b0*/  @!P0 SYNCS.PHASECHK.TRANS64 P0, [R3+URZ], R2 ;  /* 0x00000002030085a7 */ /* 0x000ea400080010ff */
[----:B--2---:R-:W-:Y:S05]  /*a6c0*/  @!P0 BRA `(.L_x_125) ;  /* 0xfffffffc00f08947 */ /* 0x004fea000383ffff */
[----:B------:R-:W-:Y:S05]  /*a6d0*/  BRA `(.L_x_126) ;  /* 0xffffff80005c7947 */ /* 0x000fea000383ffff */
.L_x_46:
[----:B--2---:R2:W3:Y:S02]  /*a6e0*/  SYNCS.PHASECHK.TRANS64.TRYWAIT P0, [R0+URZ+0xb0], R2 ;  /* 0x0000b002000075a7 */ /* 0x0044e400080011ff */
[----:B---3--:R-:W-:Y:S05]  /*a6f0*/  @!P0 NANOSLEEP.SYNCS 0x989680 ;  /* 0x009896800000895d */ /* 0x008fea0003900000 */
[----:B------:R-:W3:Y:S02]  /*a700*/  @!P0 SYNCS.PHASECHK.TRANS64 P0, [R0+URZ+0xb0], R2 ;  /* 0x0000b002000085a7 */ /* 0x000ee400080010ff */
[----:B---3--:R-:W-:Y:S05]  /*a710*/  @!P0 BRA `(.L_x_46) ;  /* 0xfffffffc00f08947 */ /* 0x008fea000383ffff */
[----:B------:R-:W-:Y:S05]  /*a720*/  BRA `(.L_x_127) ;  /* 0xffffff8000c07947 */ /* 0x000fea000383ffff */
.L_x_47:
[----:B------:R-:W-:-:S07]  /*a730*/  MOV R3, UR5 ;  /* 0x0000000500037c02 */ /* 0x000fce0008000f00 */
.L_x_128:
[----:B--2---:R2:W3:Y:S02]  /*a740*/  SYNCS.PHASECHK.TRANS64.TRYWAIT P0, [R3+URZ+0x60], R2 ;  /* 0x00006002030075a7 */ /* 0x0044e400080011ff */
[----:B---3--:R-:W-:Y:S05]  /*a750*/  @!P0 NANOSLEEP.SYNCS 0x989680 ;  /* 0x009896800000895d */ /* 0x008fea0003900000 */
[----:B------:R-:W3:Y:S02]  /*a760*/  @!P0 SYNCS.PHASECHK.TRANS64 P0, [R3+URZ+0x60], R2 ;  /* 0x00006002030085a7 */ /* 0x000ee400080010ff */
[----:B---3--:R-:W-:Y:S05]  /*a770*/  @!P0 BRA `(.L_x_128) ;  /* 0xfffffffc00f08947 */ /* 0x008fea000383ffff */
[----:B------:R-:W-:Y:S05]  /*a780*/  BRA `(.L_x_129) ;  /* 0xffffff8000d07947 */ /* 0x000fea000383ffff */
.L_x_48:
[----:B--2---:R2:W3:Y:S02]  /*a790*/  SYNCS.PHASECHK.TRANS64.TRYWAIT P1, [R0+URZ+0x50], R2 ;  /* 0x00005002000075a7 */ /* 0x0044e400080211ff */
[----:B---3--:R-:W-:Y:S05]  /*a7a0*/  @!P1 NANOSLEEP.SYNCS 0x989680 ;  /* 0x009896800000995d */ /* 0x008fea0003900000 */
[----:B------:R-:W3:Y:S02]  /*a7b0*/  @!P1 SYNCS.PHASECHK.TRANS64 P1, [R0+URZ+0x50], R2 ;  /* 0x00005002000095a7 */ /* 0x000ee400080210ff */
[----:B---3--:R-:W-:Y:S05]  /*a7c0*/  @!P1 BRA `(.L_x_48) ;  /* 0xfffffffc00f09947 */ /* 0x008fea000383ffff */
[----:B------:R-:W-:Y:S05]  /*a7d0*/  BRA `(.L_x_130) ;  /* 0xffffff8400007947 */ /* 0x000fea000383ffff */
.L_x_51:
[----:B------:R-:W-:-:S07]  /*a7e0*/  MOV R2, UR5 ;  /* 0x0000000500027c02 */ /* 0x000fce0008000f00 */
.L_x_131:
[----:B--2---:R2:W3:Y:S02]  /*a7f0*/  SYNCS.PHASECHK.TRANS64.TRYWAIT P0, [R2+URZ+0x60], R0 ;  /* 0x00006000020075a7 */ /* 0x0044e400080011ff */
[----:B---3--:R-:W-:Y:S05]  /*a800*/  @!P0 NANOSLEEP.SYNCS 0x989680 ;  /* 0x009896800000895d */ /* 0x008fea0003900000 */
[----:B------:R-:W3:Y:S02]  /*a810*/  @!P0 SYNCS.PHASECHK.TRANS64 P0, [R2+URZ+0x60], R0 ;  /* 0x00006000020085a7 */ /* 0x000ee400080010ff */
[----:B---3--:R-:W-:Y:S05]  /*a820*/  @!P0 BRA `(.L_x_131) ;  /* 0xfffffffc00f08947 */ /* 0x008fea000383ffff */
[----:B------:R-:W-:Y:S05]  /*a830*/  BRA `(.L_x_50) ;  /* 0xffffff8400547947 */ /* 0x000fea000383ffff */
.L_x_58:
[----:B-1----:R1:W2:Y:S02]  /*a840*/  SYNCS.PHASECHK.TRANS64.TRYWAIT P1, [R3+URZ+0x50], R4 ;  /* 0x00005004030075a7 */ /* 0x0022a400080211ff */
[----:B--2---:R-:W-:Y:S05]  /*a850*/  @!P1 NANOSLEEP.SYNCS 0x989680 ;  /* 0x009896800000995d */ /* 0x004fea0003900000 */
[----:B------:R-:W2:Y:S02]  /*a860*/  @!P1 SYNCS.PHASECHK.TRANS64 P1, [R3+URZ+0x50], R4 ;  /* 0x00005004030095a7 */ /* 0x000ea400080210ff */
[----:B--2---:R-:W-:Y:S05]  /*a870*/  @!P1 BRA `(.L_x_58) ;  /* 0xfffffffc00f09947 */ /* 0x004fea000383ffff */
[----:B------:R-:W-:Y:S05]  /*a880*/  BRA `(.L_x_132) ;  /* 0xffffff8800ec7947 */ /* 0x000fea000383ffff */
.L_x_59:
[----:B------:R-:W-:-:S07]  /*a890*/  MOV R4, UR15 ;  /* 0x0000000f00047c02 */ /* 0x000fce0008000f00 */
.L_x_133:
[----:B-1----:R1:W2:Y:S02]  /*a8a0*/  SYNCS.PHASECHK.TRANS64.TRYWAIT P0, [R4+URZ+0x90], R3 ;  /* 0x00009003040075a7 */ /* 0x0022a400080011ff */
[----:B--2---:R-:W-:Y:S05]  /*a8b0*/  @!P0 NANOSLEEP.SYNCS 0x989680 ;  /* 0x009896800000895d */ /* 0x004fea0003900000 */
[----:B------:R-:W2:Y:S02]  /*a8c0*/  @!P0 SYNCS.PHASECHK.TRANS64 P0, [R4+URZ+0x90], R3 ;  /* 0x00009003040085a7 */ /* 0x000ea400080010ff */
[----:B--2---:R-:W-:Y:S05]  /*a8d0*/  @!P0 BRA `(.L_x_133) ;  /* 0xfffffffc00f08947 */ /* 0x004fea000383ffff */
[----:B------:R-:W-:Y:S05]  /*a8e0*/  BRA `(.L_x_134) ;  /* 0xffffff8c00347947 */ /* 0x000fea000383ffff */
.L_x_62:
[----:B------:R-:W-:Y:S07]  /*a8f0*/  MOV R3, UR22 ;  /* 0x0000001600037c02 */ /* 0x000fee0008000f00 */
.L_x_135:
[----:B-1----:R1:W2:Y:S02]  /*a900*/  SYNCS.PHASECHK.TRANS64.TRYWAIT P0, [R3+URZ], R2 ;  /* 0x00000002030075a7 */ /* 0x0022a400080011ff */
[----:B--2---:R-:W-:Y:S05]  /*a910*/  @!P0 NANOSLEEP.SYNCS 0x989680 ;  /* 0x009896800000895d */ /* 0x004fea0003900000 */
[----:B------:R-:W2:Y:S02]  /*a920*/  @!P0 SYNCS.PHASECHK.TRANS64 P0, [R3+URZ], R2 ;  /* 0x00000002030085a7 */ /* 0x000ea400080010ff */
[----:B--2---:R-:W-:Y:S05]  /*a930*/  @!P0 BRA `(.L_x_135) ;  /* 0xfffffffc00f08947 */ /* 0x004fea000383ffff */
[----:B------:R-:W-:Y:S05]  /*a940*/  BRA `(.L_x_61) ;  /* 0xffffff8c00507947 */ /* 0x000fea000383ffff */
.L_x_65:
[----:B------:R-:W-:-:S07]  /*a950*/  MOV R2, UR5 ;  /* 0x0000000500027c02 */ /* 0x000fce0008000f00 */
.L_x_136:
[----:B--2---:R2:W3:Y:S02]  /*a960*/  SYNCS.PHASECHK.TRANS64.TRYWAIT P0, [R2+URZ], R0 ;  /* 0x00000000020075a7 */ /* 0x0044e400080011ff */
[----:B---3--:R-:W-:Y:S05]  /*a970*/  @!P0 NANOSLEEP.SYNCS 0x989680 ;  /* 0x009896800000895d */ /* 0x008fea0003900000 */
[----:B------:R-:W3:Y:S02]  /*a980*/  @!P0 SYNCS.PHASECHK.TRANS64 P0, [R2+URZ], R0 ;  /* 0x00000000020085a7 */ /* 0x000ee400080010ff */
[----:B---3--:R-:W-:Y:S05]  /*a990*/  @!P0 BRA `(.L_x_136) ;  /* 0xfffffffc00f08947 */ /* 0x008fea000383ffff */
[----:B------:R-:W-:Y:S05]  /*a9a0*/  BRA `(.L_x_137) ;  /* 0xffffff9000807947 */ /* 0x000fea000383ffff */
.L_x_66:
[----:B------:R-:W-:-:S07]  /*a9b0*/  MOV R3, UR5 ;  /* 0x0000000500037c02 */ /* 0x000fce0008000f00 */
.L_x_138:
[----:B--2---:R2:W3:Y:S02]  /*a9c0*/  SYNCS.PHASECHK.TRANS64.TRYWAIT P0, [R3+URZ], R2 ;  /* 0x00000002030075a7 */ /* 0x0044e400080011ff */
[----:B---3--:R-:W-:Y:S05]  /*a9d0*/  @!P0 NANOSLEEP.SYNCS 0x989680 ;  /* 0x009896800000895d */ /* 0x008fea0003900000 */
[----:B------:R-:W3:Y:S02]  /*a9e0*/  @!P0 SYNCS.PHASECHK.TRANS64 P0, [R3+URZ], R2 ;  /* 0x00000002030085a7 */ /* 0x000ee400080010ff */
[----:B---3--:R-:W-:Y:S05]  /*a9f0*/  @!P0 BRA `(.L_x_138) ;  /* 0xfffffffc00f08947 */ /* 0x008fea000383ffff */
[----:B------:R-:W-:Y:S05]  /*aa00*/  BRA `(.L_x_139) ;  /* 0xffffff90008c7947 */ /* 0x000fea000383ffff */
.L_x_67:
[----:B------:R-:W-:-:S07]  /*aa10*/  MOV R3, UR5 ;  /* 0x0000000500037c02 */ /* 0x000fce0008000f00 */
.L_x_140:
[----:B--2---:R2:W3:Y:S02]  /*aa20*/  SYNCS.PHASECHK.TRANS64.TRYWAIT P0, [R3+URZ], R2 ;  /* 0x00000002030075a7 */ /* 0x0044e400080011ff */
[----:B---3--:R-:W-:Y:S05]  /*aa30*/  @!P0 NANOSLEEP.SYNCS 0x989680 ;  /* 0x009896800000895d */ /* 0x008fea0003900000 */
[----:B------:R-:W3:Y:S02]  /*aa40*/  @!P0 SYNCS.PHASECHK.TRANS64 P0, [R3+URZ], R2 ;  /* 0x00000002030085a7 */ /* 0x000ee400080010ff */
[----:B---3--:R-:W-:Y:S05]  /*aa50*/  @!P0 BRA `(.L_x_140) ;  /* 0xfffffffc00f08947 */ /* 0x008fea000383ffff */
[----:B------:R-:W-:Y:S05]  /*aa60*/  BRA `(.L_x_141) ;  /* 0xffffff9000987947 */ /* 0x000fea000383ffff */
.L_x_68:
[----:B--2---:R-:W-:-:S07]  /*aa70*/  MOV R2, UR6 ;  /* 0x0000000600027c02 */ /* 0x004fce0008000f00 */
.L_x_142:
[----:B--2---:R2:W3:Y:S02]  /*aa80*/  SYNCS.PHASECHK.TRANS64.TRYWAIT P0, [R2+URZ], R0 ;  /* 0x00000000020075a7 */ /* 0x0044e400080011ff */
[----:B---3--:R-:W-:Y:S05]  /*aa90*/  @!P0 NANOSLEEP.SYNCS 0x989680 ;  /* 0x009896800000895d */ /* 0x008fea0003900000 */
[----:B------:R-:W3:Y:S02]  /*aaa0*/  @!P0 SYNCS.PHASECHK.TRANS64 P0, [R2+URZ], R0 ;  /* 0x00000000020085a7 */ /* 0x000ee400080010ff */
[----:B---3--:R-:W-:Y:S05]  /*aab0*/  @!P0 BRA `(.L_x_142) ;  /* 0xfffffffc00f08947 */ /* 0x008fea000383ffff */
[----:B------:R-:W-:Y:S05]  /*aac0*/  BRA `(.L_x_143) ;  /* 0xffffff9000a47947 */ /* 0x000fea000383ffff */
.L_x_73:
[----:B--2---:R2:W3:Y:S02]  /*aad0*/  SYNCS.PHASECHK.TRANS64.TRYWAIT P0, [R2+URZ+0x50], R0 ;  /* 0x00005000020075a7 */ /* 0x0044e400080011ff */
[----:B---3--:R-:W-:Y:S05]  /*aae0*/  @!P0 NANOSLEEP.SYNCS 0x989680 ;  /* 0x009896800000895d */ /* 0x008fea0003900000 */
[----:B------:R-:W3:Y:S02]  /*aaf0*/  @!P0 SYNCS.PHASECHK.TRANS64 P0, [R2+URZ+0x50], R0 ;  /* 0x00005000020085a7 */ /* 0x000ee400080010ff */
[----:B---3--:R-:W-:Y:S05]  /*ab00*/  @!P0 BRA `(.L_x_73) ;  /* 0xfffffffc00f08947 */ /* 0x008fea000383ffff */
[----:B------:R-:W-:Y:S05]  /*ab10*/  BRA `(.L_x_144) ;  /* 0xffffff9400c87947 */ /* 0x000fea000383ffff */
.L_x_76:
[----:B------:R-:W-:Y:S07]  /*ab20*/  MOV R2, UR6 ;  /* 0x0000000600027c02 */ /* 0x000fee0008000f00 */
.L_x_145:
[----:B--2---:R2:W3:Y:S02]  /*ab30*/  SYNCS.PHASECHK.TRANS64.TRYWAIT P1, [R2+URZ+0x48], R0 ;  /* 0x00004800020075a7 */ /* 0x0044e400080211ff */
[----:B---3--:R-:W-:Y:S05]  /*ab40*/  @!P1 NANOSLEEP.SYNCS 0x989680 ;  /* 0x009896800000995d */ /* 0x008fea0003900000 */
[----:B------:R-:W3:Y:S02]  /*ab50*/  @!P1 SYNCS.PHASECHK.TRANS64 P1, [R2+URZ+0x48], R0 ;  /* 0x00004800020095a7 */ /* 0x000ee400080210ff */
[----:B---3--:R-:W-:Y:S05]  /*ab60*/  @!P1 BRA `(.L_x_145) ;  /* 0xfffffffc00f09947 */ /* 0x008fea000383ffff */
[----:B------:R-:W-:Y:S05]  /*ab70*/  BRA `(.L_x_75) ;  /* 0xffffff9c00387947 */ /* 0x000fea000383ffff */
.L_x_79:
[----:B------:R-:W-:Y:S07]  /*ab80*/  MOV R2, UR5 ;  /* 0x0000000500027c02 */ /* 0x000fee0008000f00 */
.L_x_146:
[----:B--2---:R2:W3:Y:S02]  /*ab90*/  SYNCS.PHASECHK.TRANS64.TRYWAIT P2, [R2+URZ+0x30], R0 ;  /* 0x00003000020075a7 */ /* 0x0044e400080411ff */
[----:B---3--:R-:W-:Y:S05]  /*aba0*/  @!P2 NANOSLEEP.SYNCS 0x989680 ;  /* 0x009896800000a95d */ /* 0x008fea0003900000 */
[----:B------:R-:W3:Y:S02]  /*abb0*/  @!P2 SYNCS.PHASECHK.TRANS64 P2, [R2+URZ+0x30], R0 ;  /* 0x000030000200a5a7 */ /* 0x000ee400080410ff */
[----:B---3--:R-:W-:Y:S05]  /*abc0*/  @!P2 BRA `(.L_x_146) ;  /* 0xfffffffc00f0a947 */ /* 0x008fea000383ffff */
[----:B------:R-:W-:Y:S05]  /*abd0*/  BRA `(.L_x_147) ;  /* 0xffffff9c00907947 */ /* 0x000fea000383ffff */
.L_x_81:
[----:B------:R-:W-:-:S07]  /*abe0*/  MOV R2, UR4 ;  /* 0x0000000400027c02 */ /* 0x000fce0008000f00 */
.L_x_148:
[----:B--2---:R2:W4:Y:S02]  /*abf0*/  SYNCS.PHASECHK.TRANS64.TRYWAIT P0, [R2+URZ], R0 ;  /* 0x00000000020075a7 */ /* 0x00452400080011ff */
[----:B----4-:R-:W-:Y:S05]  /*ac00*/  @!P0 NANOSLEEP.SYNCS 0x989680 ;  /* 0x009896800000895d */ /* 0x010fea0003900000 */
[----:B------:R-:W4:Y:S02]  /*ac10*/  @!P0 SYNCS.PHASECHK.TRANS64 P0, [R2+URZ], R0 ;  /* 0x00000000020085a7 */ /* 0x000f2400080010ff */
[----:B----4-:R-:W-:Y:S05]  /*ac20*/  @!P0 BRA `(.L_x_148) ;  /* 0xfffffffc00f08947 */ /* 0x010fea000383ffff */
[----:B------:R-:W-:Y:S05]  /*ac30*/  BRA `(.L_x_149) ;  /* 0xffffffa400207947 */ /* 0x000fea000383ffff */
.L_x_83:
[----:B-1----:R1:W2:Y:S02]  /*ac40*/  SYNCS.PHASECHK.TRANS64.TRYWAIT P0, [R3+URZ+0x50], R0 ;  /* 0x00005000030075a7 */ /* 0x0022a400080011ff */
[----:B--2---:R-:W-:Y:S05]  /*ac50*/  @!P0 NANOSLEEP.SYNCS 0x989680 ;  /* 0x009896800000895d */ /* 0x004fea0003900000 */
[----:B------:R-:W2:Y:S02]  /*ac60*/  @!P0 SYNCS.PHASECHK.TRANS64 P0, [R3+URZ+0x50], R0 ;  /* 0x00005000030085a7 */ /* 0x000ea400080010ff */
[----:B--2---:R-:W-:Y:S05]  /*ac70*/  @!P0 BRA `(.L_x_83) ;  /* 0xfffffffc00f08947 */ /* 0x004fea000383ffff */
[----:B------:R-:W-:Y:S05]  /*ac80*/  BRA `(.L_x_150) ;  /* 0xffffffa400d07947 */ /* 0x000fea000383ffff */
.L_x_93:
[----:B-1----:R1:W3:Y:S02]  /*ac90*/  SYNCS.PHASECHK.TRANS64.TRYWAIT P1, [R8+URZ+0x20], R0 ;  /* 0x00002000080075a7 */ /* 0x0022e400080211ff */
[----:B---3--:R-:W-:Y:S05]  /*aca0*/  @!P1 NANOSLEEP.SYNCS 0x989680 ;  /* 0x009896800000995d */ /* 0x008fea0003900000 */
[----:B------:R-:W3:Y:S02]  /*acb0*/  @!P1 SYNCS.PHASECHK.TRANS64 P1, [R8+URZ+0x20], R0 ;  /* 0x00002000080095a7 */ /* 0x000ee400080210ff */
[----:B---3--:R-:W-:Y:S05]  /*acc0*/  @!P1 BRA `(.L_x_93) ;  /* 0xfffffffc00f09947 */ /* 0x008fea000383ffff */
[----:B------:R-:W-:Y:S05]  /*acd0*/  BRA `(.L_x_92) ;  /* 0xffffffb400d87947 */ /* 0x000fea000383ffff */
.L_x_95:
[----:B--2---:R2:W1:Y:S02]  /*ace0*/  SYNCS.PHASECHK.TRANS64.TRYWAIT P0, [R7+URZ+0x70], R9 ;  /* 0x00007009070075a7 */ /* 0x00446400080011ff */
[----:B-1----:R-:W-:Y:S05]  /*acf0*/  @!P0 NANOSLEEP.SYNCS 0x989680 ;  /* 0x009896800000895d */ /* 0x002fea0003900000 */
[----:B------:R-:W1:Y:S02]  /*ad00*/  @!P0 SYNCS.PHASECHK.TRANS64 P0, [R7+URZ+0x70], R9 ;  /* 0x00007009070085a7 */ /* 0x000e6400080010ff */
[----:B-1----:R-:W-:Y:S05]  /*ad10*/  @!P0 BRA `(.L_x_95) ;  /* 0xfffffffc00f08947 */ /* 0x002fea000383ffff */
[----:B------:R-:W-:Y:S05]  /*ad20*/  BRA `(.L_x_94) ;  /* 0xffffffb800987947 */ /* 0x000fea000383ffff */
        .weak           $__internal_0_$__cuda_sm10x_tcgen05_guardrail_trap_col_being_dealloced_not_returned_by_alloc
        .type           $__internal_0_$__cuda_sm10x_tcgen05_guardrail_trap_col_being_dealloced_not_returned_by_alloc,@function
        .size           $__internal_0_$__cuda_sm10x_tcgen05_guardrail_trap_col_being_dealloced_not_returned_by_alloc,($__internal_1_$__cuda_sm10x_tcgen05_guardrail_trap_phase_invalid_during_alloc - $__internal_0_$__cuda_sm10x_tcgen05_guardrail_trap_col_being_dealloced_not_returned_by_alloc)
$__internal_0_$__cuda_sm10x_tcgen05_guardrail_trap_col_being_dealloced_not_returned_by_alloc:
[----:B------:R-:W-:Y:S05]  /*ad30*/  BPT.TRAP 0x1 ;  /* 0x000000040000795c */ /* 0x000fea0000300000 */
[----:B------:R-:W-:-:S04]  /*ad40*/  HFMA2 R3, -RZ, RZ, 0, 0 ;  /* 0x00000000ff037431 */ /* 0x000fc800000001ff */
[----:B------:R-:W-:Y:S05]  /*ad50*/  RET.REL.NODEC R2 `(_ZN7cutlass13device_kernelINS_4gemm6kernel13GemmUniversalIN4cute5tupleIJiiiiEEENS1_10collective13CollectiveMmaINS1_35MainloopSm100TmaUmmaWarpSpecializedILi2ELi2ELi4ENS5_IJNS4_1CILi2EEENSA_ILi1EEESC_EEEEENS5_IJNSA_ILi64EEENSA_ILi240EEENSA_ILi128EEEEEENS_10bfloat16_tENS5_IJlSC_lEEESJ_SK_NS4_8TiledMMAINS4_8MMA_AtomIJNS4_20SM100_MMA_F16BF16_SSISJ_SJ_fLi64ELi240ELNS4_4UMMA5MajorE0ELSP_0ELNSO_7ScaleInE0ELSQ_0EEEEEENS4_6LayoutINS5_IJSC_SC_SC_EEENS5_IJNSA_ILi0EEESV_SV_EEEEENS5_IJNS4_10UnderscoreESY_SY_EEEEENS4_13SM90_TMA_LOADENS4_14ComposedLayoutINS4_7SwizzleILi3ELi4ELi3EEENS4_18smem_ptr_flag_bitsILi16EEENST_INS5_IJNSA_ILi8EEESF_EEENS5_IJSF_SC_EEEEEEEvNS4_8identityENS4_23SM90_TMA_LOAD_MULTICASTES1B_vS1C_EENS_8epilogue10collective18CollectiveEpilogueINS1F_23Sm100TmaWarpSpecializedILi2ELi1ELi120ELb1ELb0EEEJSI_NS5_IJNST_ISF_SC_EENST_ISG_SC_EEEEESJ_SK_SJ_SK_NS1F_6fusion15FusionCallbacksIS1J_NS1N_17LinearCombinationISJ_fSJ_fLNS_15FloatRoundStyleE2EEESI_S1M_JEEENS4_5SM1004TMEM4LOAD26SM100_TMEM_LOAD_16dp256b2xES11_NS12_INS13_ILi1ELi4ELi3EEES16_NST_INS5_IJS17_NSA_ILi16EEEEEENS5_IJS1Y_SC_EEEEEEENS4_17SM75_U32x4_LDSM_NENS4_14SM90_TMA_STOREES22_NS4_17SM90_U32x4_STSM_NENS4_39AutoVectorizingCopyWithAssumedAlignmentILi128EEEEEEvvEEEEvNT_6ParamsE) ;  /* 0xffffff5002a87950 */ /* 0x000fea0003c3ffff */
        .weak           $__internal_1_$__cuda_sm10x_tcgen05_guardrail_trap_phase_invalid_during_alloc
        .type           $__internal_1_$__cuda_sm10x_tcgen05_guardrail_trap_phase_invalid_during_alloc,@function
        .size           $__internal_1_$__cuda_sm10x_tcgen05_guardrail_trap_phase_invalid_during_alloc,($__internal_2_$__cuda_sm10x_tcgen05_guardrail_trap_unallocated_columns_being_dealloced - $__internal_1_$__cuda_sm10x_tcgen05_guardrail_trap_phase_invalid_during_alloc)
$__internal_1_$__cuda_sm10x_tcgen05_guardrail_trap_phase_invalid_during_alloc:
[----:B------:R-:W-:Y:S05]  /*ad60*/  BPT.TRAP 0x1 ;  /* 0x000000040000795c */ /* 0x000fea0000300000 */
[----:B------:R-:W-:-:S04]  /*ad70*/  MOV R3, 0x0 ;  /* 0x0000000000037802 */ /* 0x000fc80000000f00 */
[----:B------:R-:W-:Y:S05]  /*ad80*/  RET.REL.NODEC R2 `(_ZN7cutlass13device_kernelINS_4gemm6kernel13GemmUniversalIN4cute5tupleIJiiiiEEENS1_10collective13CollectiveMmaINS1_35MainloopSm100TmaUmmaWarpSpecializedILi2ELi2ELi4ENS5_IJNS4_1CILi2EEENSA_ILi1EEESC_EEEEENS5_IJNSA_ILi64EEENSA_ILi240EEENSA_ILi128EEEEEENS_10bfloat16_tENS5_IJlSC_lEEESJ_SK_NS4_8TiledMMAINS4_8MMA_AtomIJNS4_20SM100_MMA_F16BF16_SSISJ_SJ_fLi64ELi240ELNS4_4UMMA5MajorE0ELSP_0ELNSO_7ScaleInE0ELSQ_0EEEEEENS4_6LayoutINS5_IJSC_SC_SC_EEENS5_IJNSA_ILi0EEESV_SV_EEEEENS5_IJNS4_10UnderscoreESY_SY_EEEEENS4_13SM90_TMA_LOADENS4_14ComposedLayoutINS4_7SwizzleILi3ELi4ELi3EEENS4_18smem_ptr_flag_bitsILi16EEENST_INS5_IJNSA_ILi8EEESF_EEENS5_IJSF_SC_EEEEEEEvNS4_8identityENS4_23SM90_TMA_LOAD_MULTICASTES1B_vS1C_EENS_8epilogue10collective18CollectiveEpilogueINS1F_23Sm100TmaWarpSpecializedILi2ELi1ELi120ELb1ELb0EEEJSI_NS5_IJNST_ISF_SC_EENST_ISG_SC_EEEEESJ_SK_SJ_SK_NS1F_6fusion15FusionCallbacksIS1J_NS1N_17LinearCombinationISJ_fSJ_fLNS_15FloatRoundStyleE2EEESI_S1M_JEEENS4_5SM1004TMEM4LOAD26SM100_TMEM_LOAD_16dp256b2xES11_NS12_INS13_ILi1ELi4ELi3EEES16_NST_INS5_IJS17_NSA_ILi16EEEEEENS5_IJS1Y_SC_EEEEEEENS4_17SM75_U32x4_LDSM_NENS4_14SM90_TMA_STOREES22_NS4_17SM90_U32x4_STSM_NENS4_39AutoVectorizingCopyWithAssumedAlignmentILi128EEEEEEvvEEEEvNT_6ParamsE) ;  /* 0xffffff50029c7950 */ /* 0x000fea0003c3ffff */
        .weak           $__internal_2_$__cuda_sm10x_tcgen05_guardrail_trap_unallocated_columns_being_dealloced
        .type           $__internal_2_$__cuda_sm10x_tcgen05_guardrail_trap_unallocated_columns_being_dealloced,@function
        .size           $__internal_2_$__cuda_sm10x_tcgen05_guardrail_trap_unallocated_columns_being_dealloced,(.L_x_152 - $__internal_2_$__cuda_sm10x_tcgen05_guardrail_trap_unallocated_columns_being_dealloced)
$__internal_2_$__cuda_sm10x_tcgen05_guardrail_trap_unallocated_columns_being_dealloced:
[----:B------:R-:W-:Y:S05]  /*ad90*/  BPT.TRAP 0x1 ;  /* 0x000000040000795c */ /* 0x000fea0000300000 */
[----:B------:R-:W-:-:S04]  /*ada0*/  HFMA2 R3, -RZ, RZ, 0, 0 ;  /* 0x00000000ff037431 */ /* 0x000fc800000001ff */
[----:B------:R-:W-:Y:S05]  /*adb0*/  RET.REL.NODEC R2 `(_ZN7cutlass13device_kernelINS_4gemm6kernel13GemmUniversalIN4cute5tupleIJiiiiEEENS1_10collective13CollectiveMmaINS1_35MainloopSm100TmaUmmaWarpSpecializedILi2ELi2ELi4ENS5_IJNS4_1CILi2EEENSA_ILi1EEESC_EEEEENS5_IJNSA_ILi64EEENSA_ILi240EEENSA_ILi128EEEEEENS_10bfloat16_tENS5_IJlSC_lEEESJ_SK_NS4_8TiledMMAINS4_8MMA_AtomIJNS4_20SM100_MMA_F16BF16_SSISJ_SJ_fLi64ELi240ELNS4_4UMMA5MajorE0ELSP_0ELNSO_7ScaleInE0ELSQ_0EEEEEENS4_6LayoutINS5_IJSC_SC_SC_EEENS5_IJNSA_ILi0EEESV_SV_EEEEENS5_IJNS4_10UnderscoreESY_SY_EEEEENS4_13SM90_TMA_LOADENS4_14ComposedLayoutINS4_7SwizzleILi3ELi4ELi3EEENS4_18smem_ptr_flag_bitsILi16EEENST_INS5_IJNSA_ILi8EEESF_EEENS5_IJSF_SC_EEEEEEEvNS4_8identityENS4_23SM90_TMA_LOAD_MULTICASTES1B_vS1C_EENS_8epilogue10collective18CollectiveEpilogueINS1F_23Sm100TmaWarpSpecializedILi2ELi1ELi120ELb1ELb0EEEJSI_NS5_IJNST_ISF_SC_EENST_ISG_SC_EEEEESJ_SK_SJ_SK_NS1F_6fusion15FusionCallbacksIS1J_NS1N_17LinearCombinationISJ_fSJ_fLNS_15FloatRoundStyleE2EEESI_S1M_JEEENS4_5SM1004TMEM4LOAD26SM100_TMEM_LOAD_16dp256b2xES11_NS12_INS13_ILi1ELi4ELi3EEES16_NST_INS5_IJS17_NSA_ILi16EEEEEENS5_IJS1Y_SC_EEEEEEENS4_17SM75_U32x4_LDSM_NENS4_14SM90_TMA_STOREES22_NS4_17SM90_U32x4_STSM_NENS4_39AutoVectorizingCopyWithAssumedAlignmentILi128EEEEEEvvEEEEvNT_6ParamsE) ;  /* 0xffffff5002907950 */ /* 0x000fea0003c3ffff */
.L_x_151:
[----:B------:R-:W-:-:S00]  /*adc0*/  BRA `(.L_x_151) ;  /* 0xfffffffc00fc7947 */ /* 0x000fc0000383ffff */
[----:B------:R-:W-:-:S00]  /*add0*/  NOP ;  /* 0x0000000000007918 */ /* 0x000fc00000000000 */
        /* <DEDUP_REMOVED lines=10> */
.L_x_152:


//--------------------- .nv.global.init           --------------------------
	.section	.nv.global.init,"aw",@progbits
.nv.global.init:
	.type		$str$27,@object
	.size		$str$27,($str$28 - $str$27)
$str$27:
        /*0000*/ 	.byte	0x28, 0x61, 0x64, 0x64, 0x72, 0x65, 0x73, 0x73, 0x20, 0x26, 0x20, 0x6d, 0x61, 0x73, 0x6b, 0x29
        /*0010*/ 	.byte	0x20, 0x3d, 0x3d, 0x20, 0x30, 0x00
	.type		$str$28,@object
	.size		$str$28,($str$26 - $str$28)
$str$28:
        /*0016*/ 	.byte	0x2f, 0x74, 0x6d, 0x70, 0x2f, 0x63, 0x75, 0x74, 0x6c, 0x61, 0x73, 0x73, 0x5f, 0x73, 0x77, 0x65
        /*0026*/ 	.byte	0x65, 0x70, 0x5f, 0x73, 0x72, 0x63, 0x2f, 0x69, 0x6e, 0x63, 0x6c, 0x75, 0x64, 0x65, 0x2f, 0x63
        /*0036*/ 	.byte	0x75, 0x74, 0x65, 0x2f, 0x70, 0x6f, 0x69, 0x6e, 0x74, 0x65, 0x72, 0x5f, 0x66, 0x6c, 0x61, 0x67
        /*0046*/ 	.byte	0x67, 0x65, 0x64, 0x2e, 0x68, 0x70, 0x70, 0x00
	.type		$str$26,@object
	.size		$str$26,($str$25 - $str$26)
$str$26:
        /*004e*/ 	.byte	0x2f, 0x74, 0x6d, 0x70, 0x2f, 0x63, 0x75, 0x74, 0x6c, 0x61, 0x73, 0x73, 0x5f, 0x73, 0x77, 0x65
        /*005e*/ 	.byte	0x65, 0x70, 0x5f, 0x73, 0x72, 0x63, 0x2f, 0x69, 0x6e, 0x63, 0x6c, 0x75, 0x64, 0x65, 0x2f, 0x63
        /*006e*/ 	.byte	0x75, 0x74, 0x65, 0x2f, 0x61, 0x74, 0x6f, 0x6d, 0x2f, 0x63, 0x6f, 0x70, 0x79, 0x5f, 0x74, 0x72
        /*007e*/ 	.byte	0x61, 0x69, 0x74, 0x73, 0x5f, 0x73, 0x6d, 0x31, 0x30, 0x30, 0x2e, 0x68, 0x70, 0x70, 0x00
	.type		$str$25,@object
	.size		$str$25,(__unnamed_1 - $str$25)
$str$25:
        /*008d*/ 	.byte	0x28, 0x28, 0x75, 0x69, 0x6e, 0x74, 0x33, 0x32, 0x5f, 0x74, 0x28, 0x74, 0x68, 0x72, 0x65, 0x61
        /*009d*/ 	.byte	0x64, 0x49, 0x64, 0x78, 0x2e, 0x78, 0x29, 0x20, 0x2f, 0x20, 0x33, 0x32, 0x29, 0x20, 0x25, 0x20
        /*00ad*/ 	.byte	0x34, 0x29, 0x20, 0x3d, 0x3d, 0x20, 0x28, 0x28, 0x28, 0x74, 0x6d, 0x65, 0x6d, 0x5f, 0x61, 0x64
        /*00bd*/ 	.byte	0x64, 0x72, 0x20, 0x3e, 0x3e, 0x20, 0x31, 0x36, 0x29, 0x20, 0x2f, 0x20, 0x33, 0x32, 0x29, 0x20
        /*00cd*/ 	.byte	0x25, 0x20, 0x34, 0x29, 0x00
	.type		__unnamed_1,@object
	.size		__unnamed_1,(__unnamed_2 - __unnamed_1)
__unnamed_1:
        /* <DEDUP_REMOVED lines=25> */
        /*0262*/ 	.byte	0x3a, 0x43, 0x3c, 0x31, 0x35, 0x33, 0x36, 0x30, 0x3e, 0x3e, 0x3e, 0x3e, 0x5d, 0x00
	.type		__unnamed_2,@object
	.size		__unnamed_2,(.L_2 - __unnamed_2)
__unnamed_2:
        /* <DEDUP_REMOVED lines=42> */
        /*0510*/ 	.byte	0x3e, 0x5d, 0x00
.L_2:


//--------------------- .nv.shared._ZN7cutlass13device_kernelINS_4gemm6kernel13GemmUniversalIN4cute5tupleIJiiiiEEENS1_10collective13CollectiveMmaINS1_35MainloopSm100TmaUmmaWarpSpecializedILi2ELi2ELi4ENS5_IJNS4_1CILi2EEENSA_ILi1EEESC_EEEEENS5_IJNSA_ILi64EEENSA_ILi240EEENSA_ILi128EEEEEENS_10bfloat16_tENS5_IJlSC_lEEESJ_SK_NS4_8TiledMMAINS4_8MMA_AtomIJNS4_20SM100_MMA_F16BF16_SSISJ_SJ_fLi64ELi240ELNS4_4UMMA5MajorE0ELSP_0ELNSO_7ScaleInE0ELSQ_0EEEEEENS4_6LayoutINS5_IJSC_SC_SC_EEENS5_IJNSA_ILi0EEESV_SV_EEEEENS5_IJNS4_10UnderscoreESY_SY_EEEEENS4_13SM90_TMA_LOADENS4_14ComposedLayoutINS4_7SwizzleILi3ELi4ELi3EEENS4_18smem_ptr_flag_bitsILi16EEENST_INS5_IJNSA_ILi8EEESF_EEENS5_IJSF_SC_EEEEEEEvNS4_8identityENS4_23SM90_TMA_LOAD_MULTICASTES1B_vS1C_EENS_8epilogue10collective18CollectiveEpilogueINS1F_23Sm100TmaWarpSpecializedILi2ELi1ELi120ELb1ELb0EEEJSI_NS5_IJNST_ISF_SC_EENST_ISG_SC_EEEEESJ_SK_SJ_SK_NS1F_6fusion15FusionCallbacksIS1J_NS1N_17LinearCombinationISJ_fSJ_fLNS_15FloatRoundStyleE2EEESI_S1M_JEEENS4_5SM1004TMEM4LOAD26SM100_TMEM_LOAD_16dp256b2xES11_NS12_INS13_ILi1ELi4ELi3EEES16_NST_INS5_IJS17_NSA_ILi16EEEEEENS5_IJS1Y_SC_EEEEEEENS4_17SM75_U32x4_LDSM_NENS4_14SM90_TMA_STOREES22_NS4_17SM90_U32x4_STSM_NENS4_39AutoVectorizingCopyWithAssumedAlignmentILi128EEEEEEvvEEEEvNT_6ParamsE --------------------------
	.section	.nv.shared._ZN7cutlass13device_kernelINS_4gemm6kernel13GemmUniversalIN4cute5tupleIJiiiiEEENS1_10collective13CollectiveMmaINS1_35MainloopSm100TmaUmmaWarpSpecializedILi2ELi2ELi4ENS5_IJNS4_1CILi2EEENSA_ILi1EEESC_EEEEENS5_IJNSA_ILi64EEENSA_ILi240EEENSA_ILi128EEEEEENS_10bfloat16_tENS5_IJlSC_lEEESJ_SK_NS4_8TiledMMAINS4_8MMA_AtomIJNS4_20SM100_MMA_F16BF16_SSISJ_SJ_fLi64ELi240ELNS4_4UMMA5MajorE0ELSP_0ELNSO_7ScaleInE0ELSQ_0EEEEEENS4_6LayoutINS5_IJSC_SC_SC_EEENS5_IJNSA_ILi0EEESV_SV_EEEEENS5_IJNS4_10UnderscoreESY_SY_EEEEENS4_13SM90_TMA_LOADENS4_14ComposedLayoutINS4_7SwizzleILi3ELi4ELi3EEENS4_18smem_ptr_flag_bitsILi16EEENST_INS5_IJNSA_ILi8EEESF_EEENS5_IJSF_SC_EEEEEEEvNS4_8identityENS4_23SM90_TMA_LOAD_MULTICASTES1B_vS1C_EENS_8epilogue10collective18CollectiveEpilogueINS1F_23Sm100TmaWarpSpecializedILi2ELi1ELi120ELb1ELb0EEEJSI_NS5_IJNST_ISF_SC_EENST_ISG_SC_EEEEESJ_SK_SJ_SK_NS1F_6fusion15FusionCallbacksIS1J_NS1N_17LinearCombinationISJ_fSJ_fLNS_15FloatRoundStyleE2EEESI_S1M_JEEENS4_5SM1004TMEM4LOAD26SM100_TMEM_LOAD_16dp256b2xES11_NS12_INS13_ILi1ELi4ELi3EEES16_NST_INS5_IJS17_NSA_ILi16EEEEEENS5_IJS1Y_SC_EEEEEEENS4_17SM75_U32x4_LDSM_NENS4_14SM90_TMA_STOREES22_NS4_17SM90_U32x4_STSM_NENS4_39AutoVectorizingCopyWithAssumedAlignmentILi128EEEEEEvvEEEEvNT_6ParamsE,"aw",@nobits
	.sectionflags	@""
	.align	16
	.zero		1024


//--------------------- .nv.shared.reserved.0     --------------------------
	.section	.nv.shared.reserved.0,"aw",@nobits
	.weak		__nv_reservedSMEM_offset_0_alias
	.size		__nv_reservedSMEM_offset_0_alias, 0, 64
	.other		__nv_reservedSMEM_offset_0_alias,@"STO_CUDA_RESERVED_SHARED STV_DEFAULT"
__nv_reservedSMEM_offset_0_alias:
	.zero		0
.nv.shared.reserved.0:
	.zero		64
	.weak		__nv_reservedSMEM_tcgen05_partition
	.type		__nv_reservedSMEM_tcgen05_partition,@object
	.size		__nv_reservedSMEM_tcgen05_partition,(.L_0 - __nv_reservedSMEM_tcgen05_partition)
__nv_reservedSMEM_tcgen05_partition:
	.zero		32
.L_0:


//--------------------- .nv.global                --------------------------
	.section	.nv.global,"aw",@nobits
.nv.global:
	.type		_ZN40_INTERNAL_9ef49d4c_4_k_cu_c20bc73e_160754cute1_E,@object
	.size		_ZN40_INTERNAL_9ef49d4c_4_k_cu_c20bc73e_160754cute1_E,(_ZN40_INTERNAL_9ef49d4c_4_k_cu_c20bc73e_160754cuda3std3__45__cpo6cbeginE - _ZN40_INTERNAL_9ef49d4c_4_k_cu_c20bc73e_160754cute1_E)
_ZN40_INTERNAL_9ef49d4c_4_k_cu_c20bc73e_160754cute1_E:
	.zero		1
	.type		_ZN40_INTERNAL_9ef49d4c_4_k_cu_c20bc73e_160754cuda3std3__45__cpo6cbeginE,@object
	.size		_ZN40_INTERNAL_9ef49d4c_4_k_cu_c20bc73e_160754cuda3std3__45__cpo6cbeginE,(_ZN40_INTERNAL_9ef49d4c_4_k_cu_c20bc73e_160754cuda3std3__48in_placeE - _ZN40_INTERNAL_9ef49d4c_4_k_cu_c20bc73e_160754cuda3std3__45__cpo6cbeginE)
_ZN40_INTERNAL_9ef49d4c_4_k_cu_c20bc73e_160754cuda3std3__45__cpo6cbeginE:
	.zero		1
	.type		_ZN40_INTERNAL_9ef49d4c_4_k_cu_c20bc73e_160754cuda3std3__48in_placeE,@object
	.size		_ZN40_INTERNAL_9ef49d4c_4_k_cu_c20bc73e_160754cuda3std3__48in_placeE,(_ZN40_INTERNAL_9ef49d4c_4_k_cu_c20bc73e_160754cuda3std6ranges3__45__cpo9iter_moveE - _ZN40_INTERNAL_9ef49d4c_4_k_cu_c20bc73e_160754cuda3std3__48in_placeE)
_ZN40_INTERNAL_9ef49d4c_4_k_cu_c20bc73e_160754cuda3std3__48in_placeE:
	.zero		1
	.type		_ZN40_INTERNAL_9ef49d4c_4_k_cu_c20bc73e_160754cuda3std6ranges3__45__cpo9iter_moveE,@object
	.size		_ZN40_INTERNAL_9ef49d4c_4_k_cu_c20bc73e_160754cuda3std6ranges3__45__cpo9iter_moveE,(_ZN40_INTERNAL_9ef49d4c_4_k_cu_c20bc73e_160754cuda3std3__45__cpo5beginE - _ZN40_INTERNAL_9ef49d4c_4_k_cu_c20bc73e_160754cuda3std6ranges3__45__cpo9iter_moveE)
_ZN40_INTERNAL_9ef49d4c_4_k_cu_c20bc73e_160754cuda3std6ranges3__45__cpo9iter_moveE:
	.zero		1
	.type		_ZN40_INTERNAL_9ef49d4c_4_k_cu_c20bc73e_160754cuda3std3__45__cpo5beginE,@object
	.size		_ZN40_INTERNAL_9ef49d4c_4_k_cu_c20bc73e_160754cuda3std3__45__cpo5beginE,(_ZN40_INTERNAL_9ef49d4c_4_k_cu_c20bc73e_160754cuda3std3__442_GLOBAL__N__9ef49d4c_4_k_cu_c20bc73e_160756ignoreE - _ZN40_INTERNAL_9ef49d4c_4_k_cu_c20bc73e_160754cuda3std3__45__cpo5beginE)
_ZN40_INTERNAL_9ef49d4c_4_k_cu_c20bc73e_160754cuda3std3__45__cpo5beginE:
	.zero		1
	.type		_ZN40_INTERNAL_9ef49d4c_4_k_cu_c20bc73e_160754cuda3std3__442_GLOBAL__N__9ef49d4c_4_k_cu_c20bc73e_160756ignoreE,@object
	.size		_ZN40_INTERNAL_9ef49d4c_4_k_cu_c20bc73e_160754cuda3std3__442_GLOBAL__N__9ef49d4c_4_k_cu_c20bc73e_160756ignoreE,(_ZN40_INTERNAL_9ef49d4c_4_k_cu_c20bc73e_160754cute7productE - _ZN40_INTERNAL_9ef49d4c_4_k_cu_c20bc73e_160754cuda3std3__442_GLOBAL__N__9ef49d4c_4_k_cu_c20bc73e_160756ignoreE)
_ZN40_INTERNAL_9ef49d4c_4_k_cu_c20bc73e_160754cuda3std3__442_GLOBAL__N__9ef49d4c_4_k_cu_c20bc73e_160756ignoreE:
	.zero		1
	.type		_ZN40_INTERNAL_9ef49d4c_4_k_cu_c20bc73e_160754cute7productE,@object
	.size		_ZN40_INTERNAL_9ef49d4c_4_k_cu_c20bc73e_160754cute7productE,(_ZN40_INTERNAL_9ef49d4c_4_k_cu_c20bc73e_160754cuda3std3__45__cpo3endE - _ZN40_INTERNAL_9ef49d4c_4_k_cu_c20bc73e_160754cute7productE)
_ZN40_INTERNAL_9ef49d4c_4_k_cu_c20bc73e_160754cute7productE:
	.zero		1
	.type		_ZN40_INTERNAL_9ef49d4c_4_k_cu_c20bc73e_160754cuda3std3__45__cpo3endE,@object
	.size		_ZN40_INTERNAL_9ef49d4c_4_k_cu_c20bc73e_160754cuda3std3__45__cpo3endE,(_ZN40_INTERNAL_9ef49d4c_4_k_cu_c20bc73e_160754cuda3std3__419piecewise_constructE - _ZN40_INTERNAL_9ef49d4c_4_k_cu_c20bc73e_160754cuda3std3__45__cpo3endE)
_ZN40_INTERNAL_9ef49d4c_4_k_cu_c20bc73e_160754cuda3std3__45__cpo3endE:
	.zero		1
	.type		_ZN40_INTERNAL_9ef49d4c_4_k_cu_c20bc73e_160754cuda3std3__419piecewise_constructE,@object
	.size		_ZN40_INTERNAL_9ef49d4c_4_k_cu_c20bc73e_160754cuda3std3__419piecewise_constructE,(_ZN40_INTERNAL_9ef49d4c_4_k_cu_c20bc73e_160754cuda3std3__45__cpo4cendE - _ZN40_INTERNAL_9ef49d4c_4_k_cu_c20bc73e_160754cuda3std3__419piecewise_constructE)
_ZN40_INTERNAL_9ef49d4c_4_k_cu_c20bc73e_160754cuda3std3__419piecewise_constructE:
	.zero		1
	.type		_ZN40_INTERNAL_9ef49d4c_4_k_cu_c20bc73e_160754cuda3std3__45__cpo4cendE,@object
	.size		_ZN40_INTERNAL_9ef49d4c_4_k_cu_c20bc73e_160754cuda3std3__45__cpo4cendE,(_ZN40_INTERNAL_9ef49d4c_4_k_cu_c20bc73e_160754cuda3std6ranges3__45__cpo4swapE - _ZN40_INTERNAL_9ef49d4c_4_k_cu_c20bc73e_160754cuda3std3__45__cpo4cendE)
_ZN40_INTERNAL_9ef49d4c_4_k_cu_c20bc73e_160754cuda3std3__45__cpo4cendE:
	.zero		1
	.type		_ZN40_INTERNAL_9ef49d4c_4_k_cu_c20bc73e_160754cuda3std6ranges3__45__cpo4swapE,@object
	.size		_ZN40_INTERNAL_9ef49d4c_4_k_cu_c20bc73e_160754cuda3std6ranges3__45__cpo4swapE,(.L_10 - _ZN40_INTERNAL_9ef49d4c_4_k_cu_c20bc73e_160754cuda3std6ranges3__45__cpo4swapE)
_ZN40_INTERNAL_9ef49d4c_4_k_cu_c20bc73e_160754cuda3std6ranges3__45__cpo4swapE:
	.zero		1
.L_10:


//--------------------- .nv.constant0._ZN7cutlass13device_kernelINS_4gemm6kernel13GemmUniversalIN4cute5tupleIJiiiiEEENS1_10collective13CollectiveMmaINS1_35MainloopSm100TmaUmmaWarpSpecializedILi2ELi2ELi4ENS5_IJNS4_1CILi2EEENSA_ILi1EEESC_EEEEENS5_IJNSA_ILi64EEENSA_ILi240EEENSA_ILi128EEEEEENS_10bfloat16_tENS5_IJlSC_lEEESJ_SK_NS4_8TiledMMAINS4_8MMA_AtomIJNS4_20SM100_MMA_F16BF16_SSISJ_SJ_fLi64ELi240ELNS4_4UMMA5MajorE0ELSP_0ELNSO_7ScaleInE0ELSQ_0EEEEEENS4_6LayoutINS5_IJSC_SC_SC_EEENS5_IJNSA_ILi0EEESV_SV_EEEEENS5_IJNS4_10UnderscoreESY_SY_EEEEENS4_13SM90_TMA_LOADENS4_14ComposedLayoutINS4_7SwizzleILi3ELi4ELi3EEENS4_18smem_ptr_flag_bitsILi16EEENST_INS5_IJNSA_ILi8EEESF_EEENS5_IJSF_SC_EEEEEEEvNS4_8identityENS4_23SM90_TMA_LOAD_MULTICASTES1B_vS1C_EENS_8epilogue10collective18CollectiveEpilogueINS1F_23Sm100TmaWarpSpecializedILi2ELi1ELi120ELb1ELb0EEEJSI_NS5_IJNST_ISF_SC_EENST_ISG_SC_EEEEESJ_SK_SJ_SK_NS1F_6fusion15FusionCallbacksIS1J_NS1N_17LinearCombinationISJ_fSJ_fLNS_15FloatRoundStyleE2EEESI_S1M_JEEENS4_5SM1004TMEM4LOAD26SM100_TMEM_LOAD_16dp256b2xES11_NS12_INS13_ILi1ELi4ELi3EEES16_NST_INS5_IJS17_NSA_ILi16EEEEEENS5_IJS1Y_SC_EEEEEEENS4_17SM75_U32x4_LDSM_NENS4_14SM90_TMA_STOREES22_NS4_17SM90_U32x4_STSM_NENS4_39AutoVectorizingCopyWithAssumedAlignmentILi128EEEEEEvvEEEEvNT_6ParamsE --------------------------
	.section	.nv.constant0._ZN7cutlass13device_kernelINS_4gemm6kernel13GemmUniversalIN4cute5tupleIJiiiiEEENS1_10collective13CollectiveMmaINS1_35MainloopSm100TmaUmmaWarpSpecializedILi2ELi2ELi4ENS5_IJNS4_1CILi2EEENSA_ILi1EEESC_EEEEENS5_IJNSA_ILi64EEENSA_ILi240EEENSA_ILi128EEEEEENS_10bfloat16_tENS5_IJlSC_lEEESJ_SK_NS4_8TiledMMAINS4_8MMA_AtomIJNS4_20SM100_MMA_F16BF16_SSISJ_SJ_fLi64ELi240ELNS4_4UMMA5MajorE0ELSP_0ELNSO_7ScaleInE0ELSQ_0EEEEEENS4_6LayoutINS5_IJSC_SC_SC_EEENS5_IJNSA_ILi0EEESV_SV_EEEEENS5_IJNS4_10UnderscoreESY_SY_EEEEENS4_13SM90_TMA_LOADENS4_14ComposedLayoutINS4_7SwizzleILi3ELi4ELi3EEENS4_18smem_ptr_flag_bitsILi16EEENST_INS5_IJNSA_ILi8EEESF_EEENS5_IJSF_SC_EEEEEEEvNS4_8identityENS4_23SM90_TMA_LOAD_MULTICASTES1B_vS1C_EENS_8epilogue10collective18CollectiveEpilogueINS1F_23Sm100TmaWarpSpecializedILi2ELi1ELi120ELb1ELb0EEEJSI_NS5_IJNST_ISF_SC_EENST_ISG_SC_EEEEESJ_SK_SJ_SK_NS1F_6fusion15FusionCallbacksIS1J_NS1N_17LinearCombinationISJ_fSJ_fLNS_15FloatRoundStyleE2EEESI_S1M_JEEENS4_5SM1004TMEM4LOAD26SM100_TMEM_LOAD_16dp256b2xES11_NS12_INS13_ILi1ELi4ELi3EEES16_NST_INS5_IJS17_NSA_ILi16EEEEEENS5_IJS1Y_SC_EEEEEEENS4_17SM75_U32x4_LDSM_NENS4_14SM90_TMA_STOREES22_NS4_17SM90_U32x4_STSM_NENS4_39AutoVectorizingCopyWithAssumedAlignmentILi128EEEEEEvvEEEEvNT_6ParamsE,"a",@progbits
	.sectionflags	@""
	.align	4
.nv.constant0._ZN7cutlass13device_kernelINS_4gemm6kernel13GemmUniversalIN4cute5tupleIJiiiiEEENS1_10collective13CollectiveMmaINS1_35MainloopSm100TmaUmmaWarpSpecializedILi2ELi2ELi4ENS5_IJNS4_1CILi2EEENSA_ILi1EEESC_EEEEENS5_IJNSA_ILi64EEENSA_ILi240EEENSA_ILi128EEEEEENS_10bfloat16_tENS5_IJlSC_lEEESJ_SK_NS4_8TiledMMAINS4_8MMA_AtomIJNS4_20SM100_MMA_F16BF16_SSISJ_SJ_fLi64ELi240ELNS4_4UMMA5MajorE0ELSP_0ELNSO_7ScaleInE0ELSQ_0EEEEEENS4_6LayoutINS5_IJSC_SC_SC_EEENS5_IJNSA_ILi0EEESV_SV_EEEEENS5_IJNS4_10UnderscoreESY_SY_EEEEENS4_13SM90_TMA_LOADENS4_14ComposedLayoutINS4_7SwizzleILi3ELi4ELi3EEENS4_18smem_ptr_flag_bitsILi16EEENST_INS5_IJNSA_ILi8EEESF_EEENS5_IJSF_SC_EEEEEEEvNS4_8identityENS4_23SM90_TMA_LOAD_MULTICASTES1B_vS1C_EENS_8epilogue10collective18CollectiveEpilogueINS1F_23Sm100TmaWarpSpecializedILi2ELi1ELi120ELb1ELb0EEEJSI_NS5_IJNST_ISF_SC_EENST_ISG_SC_EEEEESJ_SK_SJ_SK_NS1F_6fusion15FusionCallbacksIS1J_NS1N_17LinearCombinationISJ_fSJ_fLNS_15FloatRoundStyleE2EEESI_S1M_JEEENS4_5SM1004TMEM4LOAD26SM100_TMEM_LOAD_16dp256b2xES11_NS12_INS13_ILi1ELi4ELi3EEES16_NST_INS5_IJS17_NSA_ILi16EEEEEENS5_IJS1Y_SC_EEEEEEENS4_17SM75_U32x4_LDSM_NENS4_14SM90_TMA_STOREES22_NS4_17SM90_U32x4_STSM_NENS4_39AutoVectorizingCopyWithAssumedAlignmentILi128EEEEEEvvEEEEvNT_6ParamsE:
	.zero		2944


//--------------------- SYMBOLS --------------------------

	.type		.nv.reservedSmem.offset0,@object
	.size		.nv.reservedSmem.offset0,0x4
	.type		.nv.reservedSmem.cap,@object
	.size		.nv.reservedSmem.cap,0x4
	.type		__assertfail,@function
